//
// Generated by NVIDIA NVVM Compiler
//
// Compiler Build ID: CL-36424714
// Cuda compilation tools, release 13.0, V13.0.88
// Based on NVVM 20.0.0
//

.version 9.0
.target sm_100
.address_size 64

	// .globl	_Z16computeGradientsPfS_S_S_S_S_i

.visible .entry _Z16computeGradientsPfS_S_S_S_S_i(
	.param .u64 .ptr .align 1 _Z16computeGradientsPfS_S_S_S_S_i_param_0,
	.param .u64 .ptr .align 1 _Z16computeGradientsPfS_S_S_S_S_i_param_1,
	.param .u64 .ptr .align 1 _Z16computeGradientsPfS_S_S_S_S_i_param_2,
	.param .u64 .ptr .align 1 _Z16computeGradientsPfS_S_S_S_S_i_param_3,
	.param .u64 .ptr .align 1 _Z16computeGradientsPfS_S_S_S_S_i_param_4,
	.param .u64 .ptr .align 1 _Z16computeGradientsPfS_S_S_S_S_i_param_5,
	.param .u32 _Z16computeGradientsPfS_S_S_S_S_i_param_6
)
{
	.reg .pred 	%p<2>;
	.reg .b32 	%r<6>;
	.reg .b32 	%f<8>;
	.reg .b64 	%rd<18>;

	ld.param.u64 	%rd1, [_Z16computeGradientsPfS_S_S_S_S_i_param_0];
	ld.param.u64 	%rd2, [_Z16computeGradientsPfS_S_S_S_S_i_param_1];
	ld.param.u64 	%rd3, [_Z16computeGradientsPfS_S_S_S_S_i_param_2];
	ld.param.u64 	%rd4, [_Z16computeGradientsPfS_S_S_S_S_i_param_3];
	ld.param.u64 	%rd5, [_Z16computeGradientsPfS_S_S_S_S_i_param_4];
	ld.param.u64 	%rd6, [_Z16computeGradientsPfS_S_S_S_S_i_param_5];
	ld.param.u32 	%r2, [_Z16computeGradientsPfS_S_S_S_S_i_param_6];
	mov.u32 	%r3, %tid.x;
	mov.u32 	%r4, %ctaid.x;
	mov.u32 	%r5, %ntid.x;
	mad.lo.s32 	%r1, %r4, %r5, %r3;
	setp.ge.s32 	%p1, %r1, %r2;
	@%p1 bra 	$L__BB0_2;
	cvta.to.global.u64 	%rd7, %rd3;
	cvta.to.global.u64 	%rd8, %rd1;
	cvta.to.global.u64 	%rd9, %rd4;
	cvta.to.global.u64 	%rd10, %rd2;
	cvta.to.global.u64 	%rd11, %rd5;
	cvta.to.global.u64 	%rd12, %rd6;
	ld.global.f32 	%f1, [%rd7];
	mul.wide.s32 	%rd13, %r1, 4;
	add.s64 	%rd14, %rd8, %rd13;
	ld.global.f32 	%f2, [%rd14];
	ld.global.f32 	%f3, [%rd9];
	fma.rn.f32 	%f4, %f1, %f2, %f3;
	add.s64 	%rd15, %rd10, %rd13;
	ld.global.f32 	%f5, [%rd15];
	sub.f32 	%f6, %f4, %f5;
	mul.f32 	%f7, %f6, %f2;
	add.s64 	%rd16, %rd11, %rd13;
	st.global.f32 	[%rd16], %f7;
	add.s64 	%rd17, %rd12, %rd13;
	st.global.f32 	[%rd17], %f6;
$L__BB0_2:
	ret;

}
	// .globl	_Z13updateRMSpropPfS_S_fffi
.visible .entry _Z13updateRMSpropPfS_S_fffi(
	.param .u64 .ptr .align 1 _Z13updateRMSpropPfS_S_fffi_param_0,
	.param .u64 .ptr .align 1 _Z13updateRMSpropPfS_S_fffi_param_1,
	.param .u64 .ptr .align 1 _Z13updateRMSpropPfS_S_fffi_param_2,
	.param .f32 _Z13updateRMSpropPfS_S_fffi_param_3,
	.param .f32 _Z13updateRMSpropPfS_S_fffi_param_4,
	.param .f32 _Z13updateRMSpropPfS_S_fffi_param_5,
	.param .u32 _Z13updateRMSpropPfS_S_fffi_param_6
)
{
	.reg .pred 	%p<2>;
	.reg .b32 	%r<6>;
	.reg .b32 	%f<18>;
	.reg .b64 	%rd<11>;

	ld.param.u64 	%rd1, [_Z13updateRMSpropPfS_S_fffi_param_0];
	ld.param.u64 	%rd2, [_Z13updateRMSpropPfS_S_fffi_param_1];
	ld.param.u64 	%rd3, [_Z13updateRMSpropPfS_S_fffi_param_2];
	ld.param.f32 	%f1, [_Z13updateRMSpropPfS_S_fffi_param_3];
	ld.param.f32 	%f2, [_Z13updateRMSpropPfS_S_fffi_param_4];
	ld.param.f32 	%f3, [_Z13updateRMSpropPfS_S_fffi_param_5];
	ld.param.u32 	%r2, [_Z13updateRMSpropPfS_S_fffi_param_6];
	mov.u32 	%r3, %tid.x;
	mov.u32 	%r4, %ctaid.x;
	mov.u32 	%r5, %ntid.x;
	mad.lo.s32 	%r1, %r4, %r5, %r3;
	setp.ge.s32 	%p1, %r1, %r2;
	@%p1 bra 	$L__BB1_2;
	cvta.to.global.u64 	%rd4, %rd2;
	cvta.to.global.u64 	%rd5, %rd1;
	cvta.to.global.u64 	%rd6, %rd3;
	mul.wide.s32 	%rd7, %r1, 4;
	add.s64 	%rd8, %rd4, %rd7;
	ld.global.f32 	%f4, [%rd8];
	mov.f32 	%f5, 0f3F800000;
	sub.f32 	%f6, %f5, %f2;
	add.s64 	%rd9, %rd5, %rd7;
	ld.global.f32 	%f7, [%rd9];
	mul.f32 	%f8, %f6, %f7;
	mul.f32 	%f9, %f7, %f8;
	fma.rn.f32 	%f10, %f2, %f4, %f9;
	st.global.f32 	[%rd8], %f10;
	ld.global.f32 	%f11, [%rd9];
	mul.f32 	%f12, %f1, %f11;
	sqrt.rn.f32 	%f13, %f10;
	add.f32 	%f14, %f3, %f13;
	div.rn.f32 	%f15, %f12, %f14;
	add.s64 	%rd10, %rd6, %rd7;
	ld.global.f32 	%f16, [%rd10];
	sub.f32 	%f17, %f16, %f15;
	st.global.f32 	[%rd10], %f17;
$L__BB1_2:
	ret;

}
	// .globl	_Z10updateAdamPfS_S_S_ffffii
.visible .entry _Z10updateAdamPfS_S_S_ffffii(
	.param .u64 .ptr .align 1 _Z10updateAdamPfS_S_S_ffffii_param_0,
	.param .u64 .ptr .align 1 _Z10updateAdamPfS_S_S_ffffii_param_1,
	.param .u64 .ptr .align 1 _Z10updateAdamPfS_S_S_ffffii_param_2,
	.param .u64 .ptr .align 1 _Z10updateAdamPfS_S_S_ffffii_param_3,
	.param .f32 _Z10updateAdamPfS_S_S_ffffii_param_4,
	.param .f32 _Z10updateAdamPfS_S_S_ffffii_param_5,
	.param .f32 _Z10updateAdamPfS_S_S_ffffii_param_6,
	.param .f32 _Z10updateAdamPfS_S_S_ffffii_param_7,
	.param .u32 _Z10updateAdamPfS_S_S_ffffii_param_8,
	.param .u32 _Z10updateAdamPfS_S_S_ffffii_param_9
)
{
	.reg .pred 	%p<42>;
	.reg .b32 	%r<35>;
	.reg .b32 	%f<167>;
	.reg .b64 	%rd<15>;

	ld.param.u64 	%rd1, [_Z10updateAdamPfS_S_S_ffffii_param_0];
	ld.param.u64 	%rd2, [_Z10updateAdamPfS_S_S_ffffii_param_1];
	ld.param.u64 	%rd3, [_Z10updateAdamPfS_S_S_ffffii_param_2];
	ld.param.u64 	%rd4, [_Z10updateAdamPfS_S_S_ffffii_param_3];
	ld.param.f32 	%f20, [_Z10updateAdamPfS_S_S_ffffii_param_4];
	ld.param.f32 	%f21, [_Z10updateAdamPfS_S_S_ffffii_param_5];
	ld.param.f32 	%f22, [_Z10updateAdamPfS_S_S_ffffii_param_6];
	ld.param.f32 	%f23, [_Z10updateAdamPfS_S_S_ffffii_param_7];
	ld.param.u32 	%r2, [_Z10updateAdamPfS_S_S_ffffii_param_8];
	ld.param.u32 	%r3, [_Z10updateAdamPfS_S_S_ffffii_param_9];
	mov.u32 	%r4, %tid.x;
	mov.u32 	%r5, %ctaid.x;
	mov.u32 	%r6, %ntid.x;
	mad.lo.s32 	%r1, %r5, %r6, %r4;
	setp.ge.s32 	%p1, %r1, %r3;
	mov.f32 	%f165, 0f3F800000;
	@%p1 bra 	$L__BB2_18;
	cvta.to.global.u64 	%rd5, %rd2;
	cvta.to.global.u64 	%rd6, %rd1;
	cvta.to.global.u64 	%rd7, %rd3;
	mul.wide.s32 	%rd8, %r1, 4;
	add.s64 	%rd9, %rd5, %rd8;
	ld.global.f32 	%f25, [%rd9];
	mov.f32 	%f24, 0f3F800000;
	sub.f32 	%f26, %f24, %f21;
	add.s64 	%rd10, %rd6, %rd8;
	ld.global.f32 	%f27, [%rd10];
	mul.f32 	%f28, %f26, %f27;
	fma.rn.f32 	%f29, %f21, %f25, %f28;
	st.global.f32 	[%rd9], %f29;
	add.s64 	%rd11, %rd7, %rd8;
	ld.global.f32 	%f30, [%rd11];
	sub.f32 	%f31, %f24, %f22;
	ld.global.f32 	%f32, [%rd10];
	mul.f32 	%f33, %f31, %f32;
	mul.f32 	%f34, %f32, %f33;
	fma.rn.f32 	%f1, %f22, %f30, %f34;
	st.global.f32 	[%rd11], %f1;
	ld.global.f32 	%f2, [%rd9];
	cvt.rn.f32.s32 	%f3, %r2;
	mul.f32 	%f35, %f3, 0f3F000000;
	cvt.rzi.f32.f32 	%f36, %f35;
	add.f32 	%f37, %f36, %f36;
	sub.f32 	%f38, %f3, %f37;
	abs.f32 	%f4, %f38;
	abs.f32 	%f5, %f21;
	setp.lt.f32 	%p2, %f5, 0f00800000;
	mul.f32 	%f39, %f5, 0f4B800000;
	selp.f32 	%f40, %f39, %f5, %p2;
	selp.f32 	%f41, 0fC1C00000, 0f00000000, %p2;
	mov.b32 	%r7, %f40;
	add.s32 	%r8, %r7, -1060439283;
	and.b32  	%r9, %r8, -8388608;
	sub.s32 	%r10, %r7, %r9;
	mov.b32 	%f42, %r10;
	cvt.rn.f32.s32 	%f43, %r9;
	fma.rn.f32 	%f44, %f43, 0f34000000, %f41;
	add.f32 	%f45, %f42, 0fBF800000;
	add.f32 	%f46, %f42, 0f3F800000;
	rcp.approx.ftz.f32 	%f47, %f46;
	add.f32 	%f48, %f45, %f45;
	mul.f32 	%f49, %f48, %f47;
	mul.f32 	%f50, %f49, %f49;
	sub.f32 	%f51, %f45, %f49;
	add.f32 	%f52, %f51, %f51;
	neg.f32 	%f53, %f49;
	fma.rn.f32 	%f54, %f53, %f45, %f52;
	mul.rn.f32 	%f55, %f47, %f54;
	fma.rn.f32 	%f56, %f50, 0f3A2C32E4, 0f3B52E7DB;
	fma.rn.f32 	%f57, %f56, %f50, 0f3C93BB73;
	fma.rn.f32 	%f58, %f57, %f50, 0f3DF6384F;
	mul.rn.f32 	%f59, %f58, %f50;
	fma.rn.f32 	%f60, %f49, 0f3FB8AA3B, %f44;
	sub.f32 	%f61, %f44, %f60;
	fma.rn.f32 	%f62, %f49, 0f3FB8AA3B, %f61;
	fma.rn.f32 	%f63, %f55, 0f3FB8AA3B, %f62;
	fma.rn.f32 	%f64, %f49, 0f32A55E34, %f63;
	mul.f32 	%f65, %f59, 0f40400000;
	fma.rn.f32 	%f66, %f65, %f55, %f64;
	fma.rn.f32 	%f67, %f59, %f49, %f66;
	add.rn.f32 	%f68, %f60, %f67;
	neg.f32 	%f69, %f60;
	add.rn.f32 	%f70, %f68, %f69;
	neg.f32 	%f71, %f70;
	add.rn.f32 	%f72, %f67, %f71;
	mul.rn.f32 	%f73, %f68, %f3;
	neg.f32 	%f74, %f73;
	fma.rn.f32 	%f75, %f68, %f3, %f74;
	fma.rn.f32 	%f76, %f72, %f3, %f75;
	cvt.rni.f32.f32 	%f77, %f73;
	sub.f32 	%f78, %f73, %f77;
	add.f32 	%f79, %f78, %f76;
	fma.rn.f32 	%f80, %f79, 0f391FCB8E, 0f3AAF85ED;
	fma.rn.f32 	%f81, %f80, %f79, 0f3C1D9856;
	fma.rn.f32 	%f82, %f81, %f79, 0f3D6357BB;
	fma.rn.f32 	%f83, %f82, %f79, 0f3E75FDEC;
	fma.rn.f32 	%f84, %f83, %f79, 0f3F317218;
	fma.rn.f32 	%f85, %f84, %f79, 0f3F800000;
	cvt.rzi.s32.f32 	%r11, %f77;
	setp.gt.f32 	%p3, %f77, 0f00000000;
	selp.b32 	%r12, 0, -2097152000, %p3;
	add.s32 	%r13, %r12, 2130706432;
	mov.b32 	%f86, %r13;
	mul.f32 	%f87, %f85, %f86;
	shl.b32 	%r14, %r11, 23;
	sub.s32 	%r15, %r14, %r12;
	mov.b32 	%f88, %r15;
	mul.f32 	%f89, %f87, %f88;
	abs.f32 	%f90, %f73;
	setp.gt.f32 	%p4, %f90, 0f43180000;
	setp.lt.f32 	%p5, %f73, 0f00000000;
	selp.f32 	%f91, 0f00000000, 0f7F800000, %p5;
	selp.f32 	%f6, %f91, %f89, %p4;
	setp.eq.f32 	%p6, %f21, 0f3F800000;
	setp.eq.s32 	%p7, %r2, 0;
	or.pred  	%p8, %p6, %p7;
	@%p8 bra 	$L__BB2_9;
	setp.num.f32 	%p9, %f5, %f5;
	abs.f32 	%f92, %f3;
	setp.num.f32 	%p10, %f92, %f92;
	and.pred  	%p11, %p9, %p10;
	@%p11 bra 	$L__BB2_4;
	add.rn.f32 	%f165, %f21, %f3;
	bra.uni 	$L__BB2_9;
$L__BB2_4:
	setp.neu.f32 	%p12, %f21, 0f00000000;
	setp.neu.f32 	%p13, %f5, 0f7F800000;
	and.pred  	%p14, %p12, %p13;
	@%p14 bra 	$L__BB2_6;
	setp.neu.f32 	%p20, %f4, 0f3F800000;
	add.f32 	%f95, %f21, %f21;
	mov.b32 	%r16, %f95;
	setp.lt.s32 	%p21, %r2, 0;
	xor.b32  	%r17, %r16, 2139095040;
	selp.b32 	%r18, %r17, %r16, %p21;
	and.b32  	%r19, %r18, 2147483647;
	selp.b32 	%r20, %r19, %r18, %p20;
	mov.b32 	%f165, %r20;
	bra.uni 	$L__BB2_9;
$L__BB2_6:
	setp.eq.f32 	%p15, %f21, 0fBF800000;
	setp.eq.f32 	%p16, %f92, 0f7F800000;
	and.pred  	%p17, %p15, %p16;
	@%p17 bra 	$L__BB2_9;
	setp.geu.f32 	%p18, %f21, 0f00000000;
	mov.f32 	%f165, %f6;
	@%p18 bra 	$L__BB2_9;
	setp.neu.f32 	%p19, %f4, 0f3F800000;
	neg.f32 	%f94, %f6;
	selp.f32 	%f165, %f6, %f94, %p19;
$L__BB2_9:
	setp.eq.s32 	%p22, %r2, 0;
	mov.f32 	%f166, 0f3F800000;
	sub.f32 	%f97, %f166, %f165;
	div.rn.f32 	%f12, %f2, %f97;
	abs.f32 	%f13, %f22;
	setp.lt.f32 	%p23, %f13, 0f00800000;
	mul.f32 	%f98, %f13, 0f4B800000;
	selp.f32 	%f99, %f98, %f13, %p23;
	selp.f32 	%f100, 0fC1C00000, 0f00000000, %p23;
	mov.b32 	%r21, %f99;
	add.s32 	%r22, %r21, -1060439283;
	and.b32  	%r23, %r22, -8388608;
	sub.s32 	%r24, %r21, %r23;
	mov.b32 	%f101, %r24;
	cvt.rn.f32.s32 	%f102, %r23;
	fma.rn.f32 	%f103, %f102, 0f34000000, %f100;
	add.f32 	%f104, %f101, 0fBF800000;
	add.f32 	%f105, %f101, 0f3F800000;
	rcp.approx.ftz.f32 	%f106, %f105;
	add.f32 	%f107, %f104, %f104;
	mul.f32 	%f108, %f107, %f106;
	mul.f32 	%f109, %f108, %f108;
	sub.f32 	%f110, %f104, %f108;
	add.f32 	%f111, %f110, %f110;
	neg.f32 	%f112, %f108;
	fma.rn.f32 	%f113, %f112, %f104, %f111;
	mul.rn.f32 	%f114, %f106, %f113;
	fma.rn.f32 	%f115, %f109, 0f3A2C32E4, 0f3B52E7DB;
	fma.rn.f32 	%f116, %f115, %f109, 0f3C93BB73;
	fma.rn.f32 	%f117, %f116, %f109, 0f3DF6384F;
	mul.rn.f32 	%f118, %f117, %f109;
	fma.rn.f32 	%f119, %f108, 0f3FB8AA3B, %f103;
	sub.f32 	%f120, %f103, %f119;
	fma.rn.f32 	%f121, %f108, 0f3FB8AA3B, %f120;
	fma.rn.f32 	%f122, %f114, 0f3FB8AA3B, %f121;
	fma.rn.f32 	%f123, %f108, 0f32A55E34, %f122;
	mul.f32 	%f124, %f118, 0f40400000;
	fma.rn.f32 	%f125, %f124, %f114, %f123;
	fma.rn.f32 	%f126, %f118, %f108, %f125;
	add.rn.f32 	%f127, %f119, %f126;
	neg.f32 	%f128, %f119;
	add.rn.f32 	%f129, %f127, %f128;
	neg.f32 	%f130, %f129;
	add.rn.f32 	%f131, %f126, %f130;
	mul.rn.f32 	%f132, %f127, %f3;
	neg.f32 	%f133, %f132;
	fma.rn.f32 	%f134, %f127, %f3, %f133;
	fma.rn.f32 	%f135, %f131, %f3, %f134;
	cvt.rni.f32.f32 	%f136, %f132;
	sub.f32 	%f137, %f132, %f136;
	add.f32 	%f138, %f137, %f135;
	fma.rn.f32 	%f139, %f138, 0f391FCB8E, 0f3AAF85ED;
	fma.rn.f32 	%f140, %f139, %f138, 0f3C1D9856;
	fma.rn.f32 	%f141, %f140, %f138, 0f3D6357BB;
	fma.rn.f32 	%f142, %f141, %f138, 0f3E75FDEC;
	fma.rn.f32 	%f143, %f142, %f138, 0f3F317218;
	fma.rn.f32 	%f144, %f143, %f138, 0f3F800000;
	cvt.rzi.s32.f32 	%r25, %f136;
	setp.gt.f32 	%p24, %f136, 0f00000000;
	selp.b32 	%r26, 0, -2097152000, %p24;
	add.s32 	%r27, %r26, 2130706432;
	mov.b32 	%f145, %r27;
	mul.f32 	%f146, %f144, %f145;
	shl.b32 	%r28, %r25, 23;
	sub.s32 	%r29, %r28, %r26;
	mov.b32 	%f147, %r29;
	mul.f32 	%f148, %f146, %f147;
	abs.f32 	%f149, %f132;
	setp.gt.f32 	%p25, %f149, 0f43180000;
	setp.lt.f32 	%p26, %f132, 0f00000000;
	selp.f32 	%f150, 0f00000000, 0f7F800000, %p26;
	selp.f32 	%f14, %f150, %f148, %p25;
	setp.eq.f32 	%p27, %f22, 0f3F800000;
	or.pred  	%p28, %p27, %p22;
	@%p28 bra 	$L__BB2_17;
	setp.num.f32 	%p29, %f13, %f13;
	abs.f32 	%f151, %f3;
	setp.num.f32 	%p30, %f151, %f151;
	and.pred  	%p31, %p29, %p30;
	@%p31 bra 	$L__BB2_12;
	add.rn.f32 	%f166, %f22, %f3;
	bra.uni 	$L__BB2_17;
$L__BB2_12:
	setp.neu.f32 	%p32, %f22, 0f00000000;
	setp.neu.f32 	%p33, %f13, 0f7F800000;
	and.pred  	%p34, %p32, %p33;
	@%p34 bra 	$L__BB2_14;
	setp.neu.f32 	%p40, %f4, 0f3F800000;
	add.f32 	%f154, %f22, %f22;
	mov.b32 	%r30, %f154;
	setp.lt.s32 	%p41, %r2, 0;
	xor.b32  	%r31, %r30, 2139095040;
	selp.b32 	%r32, %r31, %r30, %p41;
	and.b32  	%r33, %r32, 2147483647;
	selp.b32 	%r34, %r33, %r32, %p40;
	mov.b32 	%f166, %r34;
	bra.uni 	$L__BB2_17;
$L__BB2_14:
	setp.eq.f32 	%p35, %f22, 0fBF800000;
	setp.eq.f32 	%p36, %f151, 0f7F800000;
	and.pred  	%p37, %p35, %p36;
	@%p37 bra 	$L__BB2_17;
	setp.geu.f32 	%p38, %f22, 0f00000000;
	mov.f32 	%f166, %f14;
	@%p38 bra 	$L__BB2_17;
	setp.neu.f32 	%p39, %f4, 0f3F800000;
	neg.f32 	%f153, %f14;
	selp.f32 	%f166, %f14, %f153, %p39;
$L__BB2_17:
	mov.f32 	%f155, 0f3F800000;
	sub.f32 	%f156, %f155, %f166;
	div.rn.f32 	%f157, %f1, %f156;
	mul.f32 	%f158, %f20, %f12;
	sqrt.rn.f32 	%f159, %f157;
	add.f32 	%f160, %f23, %f159;
	div.rn.f32 	%f161, %f158, %f160;
	cvta.to.global.u64 	%rd12, %rd4;
	add.s64 	%rd14, %rd12, %rd8;
	ld.global.f32 	%f162, [%rd14];
	sub.f32 	%f163, %f162, %f161;
	st.global.f32 	[%rd14], %f163;
$L__BB2_18:
	ret;

}


// ===== COMPILED SASS (sm_100) =====

	.target	sm_100

	.elftype	@"ET_EXEC"


//--------------------- .note.nv.tkinfo           --------------------------
	.section	.note.nv.tkinfo,"",@"SHT_NOTE"
	.sectionflags	@"SHF_NOTE_NV_TKINFO"
	.tkinfo
        /*0018*/ 	.word	0x00000002
        /*0030*/ 	.string	""
        /*0030*/ 	.string	"ptxas"
        /*0030*/ 	.string	"Cuda compilation tools, release 13.0, V13.0.88"
        /*0030*/ 	.string	"Build cuda_13.0.r13.0/compiler.36424714_0"
        /*0030*/ 	.string	"-arch sm_100 -m 64 "



//--------------------- .note.nv.cuinfo           --------------------------
	.section	.note.nv.cuinfo,"",@"SHT_NOTE"
	.sectionflags	@"SHF_NOTE_NV_CUINFO"
        /*0018*/ 	.short	0x0002
        /*001a*/ 	.short	0x0064
        /*001c*/ 	.short	0x0082
	.zero		2


//--------------------- .nv.info                  --------------------------
	.section	.nv.info,"",@"SHT_CUDA_INFO"
	.align	4


	//----- nvinfo : EIATTR_REGCOUNT
	.align		4
        /*0000*/ 	.byte	0x04, 0x2f
        /*0002*/ 	.short	(.L_1 - .L_0)
	.align		4
.L_0:
        /*0004*/ 	.word	index@(_Z16computeGradientsPfS_S_S_S_S_i)
        /*0008*/ 	.word	0x00000014


	//----- nvinfo : EIATTR_FRAME_SIZE
	.align		4
.L_1:
        /*000c*/ 	.byte	0x04, 0x11
        /*000e*/ 	.short	(.L_3 - .L_2)
	.align		4
.L_2:
        /*0010*/ 	.word	index@(_Z16computeGradientsPfS_S_S_S_S_i)
        /*0014*/ 	.word	0x00000000


	//----- nvinfo : EIATTR_REGCOUNT
	.align		4
.L_3:
        /*0018*/ 	.byte	0x04, 0x2f
        /*001a*/ 	.short	(.L_5 - .L_4)
	.align		4
.L_4:
        /*001c*/ 	.word	index@(_Z13updateRMSpropPfS_S_fffi)
        /*0020*/ 	.word	0x0000000f


	//----- nvinfo : EIATTR_FRAME_SIZE
	.align		4
.L_5:
        /*0024*/ 	.byte	0x04, 0x11
        /*0026*/ 	.short	(.L_7 - .L_6)
	.align		4
.L_6:
        /*0028*/ 	.word	index@($__internal_3_$__cuda_sm3x_div_rn_noftz_f32_slowpath)
        /*002c*/ 	.word	0x00000000


	//----- nvinfo : EIATTR_FRAME_SIZE
	.align		4
.L_7:
        /*0030*/ 	.byte	0x04, 0x11
        /*0032*/ 	.short	(.L_9 - .L_8)
	.align		4
.L_8:
        /*0034*/ 	.word	index@($__internal_2_$__cuda_sm20_sqrt_rn_f32_slowpath)
        /*0038*/ 	.word	0x00000000


	//----- nvinfo : EIATTR_FRAME_SIZE
	.align		4
.L_9:
        /*003c*/ 	.byte	0x04, 0x11
        /*003e*/ 	.short	(.L_11 - .L_10)
	.align		4
.L_10:
        /*0040*/ 	.word	index@(_Z13updateRMSpropPfS_S_fffi)
        /*0044*/ 	.word	0x00000000


	//----- nvinfo : EIATTR_REGCOUNT
	.align		4
.L_11:
        /*0048*/ 	.byte	0x04, 0x2f
        /*004a*/ 	.short	(.L_13 - .L_12)
	.align		4
.L_12:
        /*004c*/ 	.word	index@(_Z10updateAdamPfS_S_S_ffffii)
        /*0050*/ 	.word	0x00000013


	//----- nvinfo : EIATTR_FRAME_SIZE
	.align		4
.L_13:
        /*0054*/ 	.byte	0x04, 0x11
        /*0056*/ 	.short	(.L_15 - .L_14)
	.align		4
.L_14:
        /*0058*/ 	.word	index@($__internal_1_$__cuda_sm3x_div_rn_noftz_f32_slowpath)
        /*005c*/ 	.word	0x00000000


	//----- nvinfo : EIATTR_FRAME_SIZE
	.align		4
.L_15:
        /*0060*/ 	.byte	0x04, 0x11
        /*0062*/ 	.short	(.L_17 - .L_16)
	.align		4
.L_16:
        /*0064*/ 	.word	index@($__internal_0_$__cuda_sm20_sqrt_rn_f32_slowpath)
        /*0068*/ 	.word	0x00000000


	//----- nvinfo : EIATTR_FRAME_SIZE
	.align		4
.L_17:
        /*006c*/ 	.byte	0x04, 0x11
        /*006e*/ 	.short	(.L_19 - .L_18)
	.align		4
.L_18:
        /*0070*/ 	.word	index@(_Z10updateAdamPfS_S_S_ffffii)
        /*0074*/ 	.word	0x00000000


	//----- nvinfo : EIATTR_MIN_STACK_SIZE
	.align		4
.L_19:
        /*0078*/ 	.byte	0x04, 0x12
        /*007a*/ 	.short	(.L_21 - .L_20)
	.align		4
.L_20:
        /*007c*/ 	.word	index@(_Z10updateAdamPfS_S_S_ffffii)
        /*0080*/ 	.word	0x00000000


	//----- nvinfo : EIATTR_MIN_STACK_SIZE
	.align		4
.L_21:
        /*0084*/ 	.byte	0x04, 0x12
        /*0086*/ 	.short	(.L_23 - .L_22)
	.align		4
.L_22:
        /*0088*/ 	.word	index@(_Z13updateRMSpropPfS_S_fffi)
        /*008c*/ 	.word	0x00000000


	//----- nvinfo : EIATTR_MIN_STACK_SIZE
	.align		4
.L_23:
        /*0090*/ 	.byte	0x04, 0x12
        /*0092*/ 	.short	(.L_25 - .L_24)
	.align		4
.L_24:
        /*0094*/ 	.word	index@(_Z16computeGradientsPfS_S_S_S_S_i)
        /*0098*/ 	.word	0x00000000
.L_25:


//--------------------- .nv.compat                --------------------------
	.section	.nv.compat,"",@"SHT_CUDA_COMPAT_INFO"
	.align	4
        /*0000*/ 	.byte	0x02, 0x09, 0x00, 0x00, 0x02, 0x02, 0x01, 0x00, 0x02, 0x05, 0x05, 0x00, 0x03, 0x07, 0x01, 0x01
        /*0010*/ 	.byte	0x02, 0x03, 0x00, 0x00, 0x02, 0x06, 0x01, 0x00, 0x04, 0x0b, 0x08, 0x00, 0x01, 0x00, 0x00, 0x00
        /*0020*/ 	.byte	0x00, 0x00, 0x00, 0x00


//--------------------- .nv.info._Z10updateAdamPfS_S_S_ffffii --------------------------
	.section	.nv.info._Z10updateAdamPfS_S_S_ffffii,"",@"SHT_CUDA_INFO"
	.sectionflags	@""
	.align	4


	//----- nvinfo : EIATTR_CUDA_API_VERSION
	.align		4
        /*0000*/ 	.byte	0x04, 0x37
        /*0002*/ 	.short	(.L_27 - .L_26)
.L_26:
        /*0004*/ 	.word	0x00000082


	//----- nvinfo : EIATTR_KPARAM_INFO
	.align		4
.L_27:
        /*0008*/ 	.byte	0x04, 0x17
        /*000a*/ 	.short	(.L_29 - .L_28)
.L_28:
        /*000c*/ 	.word	0x00000000
        /*0010*/ 	.short	0x0009
        /*0012*/ 	.short	0x0034
        /*0014*/ 	.byte	0x00, 0xf0, 0x11, 0x00


	//----- nvinfo : EIATTR_KPARAM_INFO
	.align		4
.L_29:
        /*0018*/ 	.byte	0x04, 0x17
        /*001a*/ 	.short	(.L_31 - .L_30)
.L_30:
        /*001c*/ 	.word	0x00000000
        /*0020*/ 	.short	0x0008
        /*0022*/ 	.short	0x0030
        /*0024*/ 	.byte	0x00, 0xf0, 0x11, 0x00


	//----- nvinfo : EIATTR_KPARAM_INFO
	.align		4
.L_31:
        /*0028*/ 	.byte	0x04, 0x17
        /*002a*/ 	.short	(.L_33 - .L_32)
.L_32:
        /*002c*/ 	.word	0x00000000
        /*0030*/ 	.short	0x0007
        /*0032*/ 	.short	0x002c
        /*0034*/ 	.byte	0x00, 0xf0, 0x11, 0x00


	//----- nvinfo : EIATTR_KPARAM_INFO
	.align		4
.L_33:
        /*0038*/ 	.byte	0x04, 0x17
        /*003a*/ 	.short	(.L_35 - .L_34)
.L_34:
        /*003c*/ 	.word	0x00000000
        /*0040*/ 	.short	0x0006
        /*0042*/ 	.short	0x0028
        /*0044*/ 	.byte	0x00, 0xf0, 0x11, 0x00


	//----- nvinfo : EIATTR_KPARAM_INFO
	.align		4
.L_35:
        /*0048*/ 	.byte	0x04, 0x17
        /*004a*/ 	.short	(.L_37 - .L_36)
.L_36:
        /*004c*/ 	.word	0x00000000
        /*0050*/ 	.short	0x0005
        /*0052*/ 	.short	0x0024
        /*0054*/ 	.byte	0x00, 0xf0, 0x11, 0x00


	//----- nvinfo : EIATTR_KPARAM_INFO
	.align		4
.L_37:
        /*0058*/ 	.byte	0x04, 0x17
        /*005a*/ 	.short	(.L_39 - .L_38)
.L_38:
        /*005c*/ 	.word	0x00000000
        /*0060*/ 	.short	0x0004
        /*0062*/ 	.short	0x0020
        /*0064*/ 	.byte	0x00, 0xf0, 0x11, 0x00


	//----- nvinfo : EIATTR_KPARAM_INFO
	.align		4
.L_39:
        /*0068*/ 	.byte	0x04, 0x17
        /*006a*/ 	.short	(.L_41 - .L_40)
.L_40:
        /*006c*/ 	.word	0x00000000
        /*0070*/ 	.short	0x0003
        /*0072*/ 	.short	0x0018
        /*0074*/ 	.byte	0x00, 0xf5, 0x21, 0x00


	//----- nvinfo : EIATTR_KPARAM_INFO
	.align		4
.L_41:
        /*0078*/ 	.byte	0x04, 0x17
        /*007a*/ 	.short	(.L_43 - .L_42)
.L_42:
        /*007c*/ 	.word	0x00000000
        /*0080*/ 	.short	0x0002
        /*0082*/ 	.short	0x0010
        /*0084*/ 	.byte	0x00, 0xf5, 0x21, 0x00


	//----- nvinfo : EIATTR_KPARAM_INFO
	.align		4
.L_43:
        /*0088*/ 	.byte	0x04, 0x17
        /*008a*/ 	.short	(.L_45 - .L_44)
.L_44:
        /*008c*/ 	.word	0x00000000
        /*0090*/ 	.short	0x0001
        /*0092*/ 	.short	0x0008
        /*0094*/ 	.byte	0x00, 0xf5, 0x21, 0x00


	//----- nvinfo : EIATTR_KPARAM_INFO
	.align		4
.L_45:
        /*0098*/ 	.byte	0x04, 0x17
        /*009a*/ 	.short	(.L_47 - .L_46)
.L_46:
        /*009c*/ 	.word	0x00000000
        /*00a0*/ 	.short	0x0000
        /*00a2*/ 	.short	0x0000
        /*00a4*/ 	.byte	0x00, 0xf5, 0x21, 0x00


	//----- nvinfo : EIATTR_SPARSE_MMA_MASK
	.align		4
.L_47:
        /*00a8*/ 	.byte	0x03, 0x50
        /*00aa*/ 	.short	0x0000


	//----- nvinfo : EIATTR_MAXREG_COUNT
	.align		4
        /*00ac*/ 	.byte	0x03, 0x1b
        /*00ae*/ 	.short	0x00ff


	//----- nvinfo : EIATTR_MERCURY_ISA_VERSION
	.align		4
        /*00b0*/ 	.byte	0x03, 0x5f
        /*00b2*/ 	.short	0x0101


	//----- nvinfo : EIATTR_VRC_CTA_INIT_COUNT
	.align		4
        /*00b4*/ 	.byte	0x02, 0x4a
	.zero		1
	.zero		1


	//----- nvinfo : EIATTR_EXIT_INSTR_OFFSETS
	.align		4
        /*00b8*/ 	.byte	0x04, 0x1c
        /*00ba*/ 	.short	(.L_49 - .L_48)


	//   ....[0]....
.L_48:
        /*00bc*/ 	.word	0x00000070


	//   ....[1]....
        /*00c0*/ 	.word	0x000010f0


	//----- nvinfo : EIATTR_CRS_STACK_SIZE
	.align		4
.L_49:
        /*00c4*/ 	.byte	0x04, 0x1e
        /*00c6*/ 	.short	(.L_51 - .L_50)
.L_50:
        /*00c8*/ 	.word	0x00000000


	//----- nvinfo : EIATTR_CBANK_PARAM_SIZE
	.align		4
.L_51:
        /*00cc*/ 	.byte	0x03, 0x19
        /*00ce*/ 	.short	0x0038


	//----- nvinfo : EIATTR_PARAM_CBANK
	.align		4
        /*00d0*/ 	.byte	0x04, 0x0a
        /*00d2*/ 	.short	(.L_53 - .L_52)
	.align		4
.L_52:
        /*00d4*/ 	.word	index@(.nv.constant0._Z10updateAdamPfS_S_S_ffffii)
        /*00d8*/ 	.short	0x0380
        /*00da*/ 	.short	0x0038


	//----- nvinfo : EIATTR_SW_WAR
	.align		4
.L_53:
        /*00dc*/ 	.byte	0x04, 0x36
        /*00de*/ 	.short	(.L_55 - .L_54)
.L_54:
        /*00e0*/ 	.word	0x00000008
.L_55:


//--------------------- .nv.info._Z13updateRMSpropPfS_S_fffi --------------------------
	.section	.nv.info._Z13updateRMSpropPfS_S_fffi,"",@"SHT_CUDA_INFO"
	.sectionflags	@""
	.align	4


	//----- nvinfo : EIATTR_CUDA_API_VERSION
	.align		4
        /*0000*/ 	.byte	0x04, 0x37
        /*0002*/ 	.short	(.L_57 - .L_56)
.L_56:
        /*0004*/ 	.word	0x00000082


	//----- nvinfo : EIATTR_KPARAM_INFO
	.align		4
.L_57:
        /*0008*/ 	.byte	0x04, 0x17
        /*000a*/ 	.short	(.L_59 - .L_58)
.L_58:
        /*000c*/ 	.word	0x00000000
        /*0010*/ 	.short	0x0006
        /*0012*/ 	.short	0x0024
        /*0014*/ 	.byte	0x00, 0xf0, 0x11, 0x00


	//----- nvinfo : EIATTR_KPARAM_INFO
	.align		4
.L_59:
        /*0018*/ 	.byte	0x04, 0x17
        /*001a*/ 	.short	(.L_61 - .L_60)
.L_60:
        /*001c*/ 	.word	0x00000000
        /*0020*/ 	.short	0x0005
        /*0022*/ 	.short	0x0020
        /*0024*/ 	.byte	0x00, 0xf0, 0x11, 0x00


	//----- nvinfo : EIATTR_KPARAM_INFO
	.align		4
.L_61:
        /*0028*/ 	.byte	0x04, 0x17
        /*002a*/ 	.short	(.L_63 - .L_62)
.L_62:
        /*002c*/ 	.word	0x00000000
        /*0030*/ 	.short	0x0004
        /*0032*/ 	.short	0x001c
        /*0034*/ 	.byte	0x00, 0xf0, 0x11, 0x00


	//----- nvinfo : EIATTR_KPARAM_INFO
	.align		4
.L_63:
        /*0038*/ 	.byte	0x04, 0x17
        /*003a*/ 	.short	(.L_65 - .L_64)
.L_64:
        /*003c*/ 	.word	0x00000000
        /*0040*/ 	.short	0x0003
        /*0042*/ 	.short	0x0018
        /*0044*/ 	.byte	0x00, 0xf0, 0x11, 0x00


	//----- nvinfo : EIATTR_KPARAM_INFO
	.align		4
.L_65:
        /*0048*/ 	.byte	0x04, 0x17
        /*004a*/ 	.short	(.L_67 - .L_66)
.L_66:
        /*004c*/ 	.word	0x00000000
        /*0050*/ 	.short	0x0002
        /*0052*/ 	.short	0x0010
        /*0054*/ 	.byte	0x00, 0xf5, 0x21, 0x00


	//----- nvinfo : EIATTR_KPARAM_INFO
	.align		4
.L_67:
        /*0058*/ 	.byte	0x04, 0x17
        /*005a*/ 	.short	(.L_69 - .L_68)
.L_68:
        /*005c*/ 	.word	0x00000000
        /*0060*/ 	.short	0x0001
        /*0062*/ 	.short	0x0008
        /*0064*/ 	.byte	0x00, 0xf5, 0x21, 0x00


	//----- nvinfo : EIATTR_KPARAM_INFO
	.align		4
.L_69:
        /*0068*/ 	.byte	0x04, 0x17
        /*006a*/ 	.short	(.L_71 - .L_70)
.L_70:
        /*006c*/ 	.word	0x00000000
        /*0070*/ 	.short	0x0000
        /*0072*/ 	.short	0x0000
        /*0074*/ 	.byte	0x00, 0xf5, 0x21, 0x00


	//----- nvinfo : EIATTR_SPARSE_MMA_MASK
	.align		4
.L_71:
        /*0078*/ 	.byte	0x03, 0x50
        /*007a*/ 	.short	0x0000


	//----- nvinfo : EIATTR_MAXREG_COUNT
	.align		4
        /*007c*/ 	.byte	0x03, 0x1b
        /*007e*/ 	.short	0x00ff


	//----- nvinfo : EIATTR_MERCURY_ISA_VERSION
	.align		4
        /*0080*/ 	.byte	0x03, 0x5f
        /*0082*/ 	.short	0x0101


	//----- nvinfo : EIATTR_VRC_CTA_INIT_COUNT
	.align		4
        /*0084*/ 	.byte	0x02, 0x4a
	.zero		1
	.zero		1


	//----- nvinfo : EIATTR_EXIT_INSTR_OFFSETS
	.align		4
        /*0088*/ 	.byte	0x04, 0x1c
        /*008a*/ 	.short	(.L_73 - .L_72)


	//   ....[0]....
.L_72:
        /*008c*/ 	.word	0x00000070


	//   ....[1]....
        /*0090*/ 	.word	0x00000390


	//----- nvinfo : EIATTR_CRS_STACK_SIZE
	.align		4
.L_73:
        /*0094*/ 	.byte	0x04, 0x1e
        /*0096*/ 	.short	(.L_75 - .L_74)
.L_74:
        /*0098*/ 	.word	0x00000000


	//----- nvinfo : EIATTR_CBANK_PARAM_SIZE
	.align		4
.L_75:
        /*009c*/ 	.byte	0x03, 0x19
        /*009e*/ 	.short	0x0028


	//----- nvinfo : EIATTR_PARAM_CBANK
	.align		4
        /*00a0*/ 	.byte	0x04, 0x0a
        /*00a2*/ 	.short	(.L_77 - .L_76)
	.align		4
.L_76:
        /*00a4*/ 	.word	index@(.nv.constant0._Z13updateRMSpropPfS_S_fffi)
        /*00a8*/ 	.short	0x0380
        /*00aa*/ 	.short	0x0028


	//----- nvinfo : EIATTR_SW_WAR
	.align		4
.L_77:
        /*00ac*/ 	.byte	0x04, 0x36
        /*00ae*/ 	.short	(.L_79 - .L_78)
.L_78:
        /*00b0*/ 	.word	0x00000008
.L_79:


//--------------------- .nv.info._Z16computeGradientsPfS_S_S_S_S_i --------------------------
	.section	.nv.info._Z16computeGradientsPfS_S_S_S_S_i,"",@"SHT_CUDA_INFO"
	.sectionflags	@""
	.align	4


	//----- nvinfo : EIATTR_CUDA_API_VERSION
	.align		4
        /*0000*/ 	.byte	0x04, 0x37
        /*0002*/ 	.short	(.L_81 - .L_80)
.L_80:
        /*0004*/ 	.word	0x00000082


	//----- nvinfo : EIATTR_KPARAM_INFO
	.align		4
.L_81:
        /*0008*/ 	.byte	0x04, 0x17
        /*000a*/ 	.short	(.L_83 - .L_82)
.L_82:
        /*000c*/ 	.word	0x00000000
        /*0010*/ 	.short	0x0006
        /*0012*/ 	.short	0x0030
        /*0014*/ 	.byte	0x00, 0xf0, 0x11, 0x00


	//----- nvinfo : EIATTR_KPARAM_INFO
	.align		4
.L_83:
        /*0018*/ 	.byte	0x04, 0x17
        /*001a*/ 	.short	(.L_85 - .L_84)
.L_84:
        /*001c*/ 	.word	0x00000000
        /*0020*/ 	.short	0x0005
        /*0022*/ 	.short	0x0028
        /*0024*/ 	.byte	0x00, 0xf5, 0x21, 0x00


	//----- nvinfo : EIATTR_KPARAM_INFO
	.align		4
.L_85:
        /*0028*/ 	.byte	0x04, 0x17
        /*002a*/ 	.short	(.L_87 - .L_86)
.L_86:
        /*002c*/ 	.word	0x00000000
        /*0030*/ 	.short	0x0004
        /*0032*/ 	.short	0x0020
        /*0034*/ 	.byte	0x00, 0xf5, 0x21, 0x00


	//----- nvinfo : EIATTR_KPARAM_INFO
	.align		4
.L_87:
        /*0038*/ 	.byte	0x04, 0x17
        /*003a*/ 	.short	(.L_89 - .L_88)
.L_88:
        /*003c*/ 	.word	0x00000000
        /*0040*/ 	.short	0x0003
        /*0042*/ 	.short	0x0018
        /*0044*/ 	.byte	0x00, 0xf5, 0x21, 0x00


	//----- nvinfo : EIATTR_KPARAM_INFO
	.align		4
.L_89:
        /*0048*/ 	.byte	0x04, 0x17
        /*004a*/ 	.short	(.L_91 - .L_90)
.L_90:
        /*004c*/ 	.word	0x00000000
        /*0050*/ 	.short	0x0002
        /*0052*/ 	.short	0x0010
        /*0054*/ 	.byte	0x00, 0xf5, 0x21, 0x00


	//----- nvinfo : EIATTR_KPARAM_INFO
	.align		4
.L_91:
        /*0058*/ 	.byte	0x04, 0x17
        /*005a*/ 	.short	(.L_93 - .L_92)
.L_92:
        /*005c*/ 	.word	0x00000000
        /*0060*/ 	.short	0x0001
        /*0062*/ 	.short	0x0008
        /*0064*/ 	.byte	0x00, 0xf5, 0x21, 0x00


	//----- nvinfo : EIATTR_KPARAM_INFO
	.align		4
.L_93:
        /*0068*/ 	.byte	0x04, 0x17
        /*006a*/ 	.short	(.L_95 - .L_94)
.L_94:
        /*006c*/ 	.word	0x00000000
        /*0070*/ 	.short	0x0000
        /*0072*/ 	.short	0x0000
        /*0074*/ 	.byte	0x00, 0xf5, 0x21, 0x00


	//----- nvinfo : EIATTR_SPARSE_MMA_MASK
	.align		4
.L_95:
        /*0078*/ 	.byte	0x03, 0x50
        /*007a*/ 	.short	0x0000


	//----- nvinfo : EIATTR_MAXREG_COUNT
	.align		4
        /*007c*/ 	.byte	0x03, 0x1b
        /*007e*/ 	.short	0x00ff


	//----- nvinfo : EIATTR_MERCURY_ISA_VERSION
	.align		4
        /*0080*/ 	.byte	0x03, 0x5f
        /*0082*/ 	.short	0x0101


	//----- nvinfo : EIATTR_VRC_CTA_INIT_COUNT
	.align		4
        /*0084*/ 	.byte	0x02, 0x4a
	.zero		1
	.zero		1


	//----- nvinfo : EIATTR_EXIT_INSTR_OFFSETS
	.align		4
        /*0088*/ 	.byte	0x04, 0x1c
        /*008a*/ 	.short	(.L_97 - .L_96)


	//   ....[0]....
.L_96:
        /*008c*/ 	.word	0x00000070


	//   ....[1]....
        /*0090*/ 	.word	0x000001c0


	//----- nvinfo : EIATTR_CBANK_PARAM_SIZE
	.align		4
.L_97:
        /*0094*/ 	.byte	0x03, 0x19
        /*0096*/ 	.short	0x0034


	//----- nvinfo : EIATTR_PARAM_CBANK
	.align		4
        /*0098*/ 	.byte	0x04, 0x0a
        /*009a*/ 	.short	(.L_99 - .L_98)
	.align		4
.L_98:
        /*009c*/ 	.word	index@(.nv.constant0._Z16computeGradientsPfS_S_S_S_S_i)
        /*00a0*/ 	.short	0x0380
        /*00a2*/ 	.short	0x0034


	//----- nvinfo : EIATTR_SW_WAR
	.align		4
.L_99:
        /*00a4*/ 	.byte	0x04, 0x36
        /*00a6*/ 	.short	(.L_101 - .L_100)
.L_100:
        /*00a8*/ 	.word	0x00000008
.L_101:


//--------------------- .nv.callgraph             --------------------------
	.section	.nv.callgraph,"",@"SHT_CUDA_CALLGRAPH"
	.align	4
	.sectionentsize	8
	.align		4
        /*0000*/ 	.word	0x00000000
	.align		4
        /*0004*/ 	.word	0xffffffff
	.align		4
        /*0008*/ 	.word	0x00000000
	.align		4
        /*000c*/ 	.word	0xfffffffe
	.align		4
        /*0010*/ 	.word	0x00000000
	.align		4
        /*0014*/ 	.word	0xfffffffd
	.align		4
        /*0018*/ 	.word	0x00000000
	.align		4
        /*001c*/ 	.word	0xfffffffc


//--------------------- .text._Z10updateAdamPfS_S_S_ffffii --------------------------
	.section	.text._Z10updateAdamPfS_S_S_ffffii,"ax",@progbits
	.align	128
        .global         _Z10updateAdamPfS_S_S_ffffii
        .type           _Z10updateAdamPfS_S_S_ffffii,@function
        .size           _Z10updateAdamPfS_S_S_ffffii,(.L_x_46 - _Z10updateAdamPfS_S_S_ffffii)
        .other          _Z10updateAdamPfS_S_S_ffffii,@"STO_CUDA_ENTRY STV_DEFAULT"
_Z10updateAdamPfS_S_S_ffffii:
.text._Z10updateAdamPfS_S_S_ffffii:
[----:B------:R-:W-:Y:S01]  /*0000*/  LDC R1, c[0x0][0x37c] ;  /* 0x0000df00ff017b82 */ /* 0x000fe20000000800 */
[----:B------:R-:W0:Y:S07]  /*0010*/  S2R R4, SR_TID.X ;  /* 0x0000000000047919 */ /* 0x000e2e0000002100 */
[----:B------:R-:W0:Y:S01]  /*0020*/  S2UR UR4, SR_CTAID.X ;  /* 0x00000000000479c3 */ /* 0x000e220000002500 */
[----:B------:R-:W1:Y:S07]  /*0030*/  LDCU UR5, c[0x0][0x3b4] ;  /* 0x00007680ff0577ac */ /* 0x000e6e0008000800 */
[----:B------:R-:W0:Y:S02]  /*0040*/  LDC R3, c[0x0][0x360] ;  /* 0x0000d800ff037b82 */ /* 0x000e240000000800 */
[----:B0-----:R-:W-:-:S05]  /*0050*/  IMAD R4, R3, UR4, R4 ;  /* 0x0000000403047c24 */ /* 0x001fca000f8e0204 */
[----:B-1----:R-:W-:-:S13]  /*0060*/  ISETP.GE.AND P0, PT, R4, UR5, PT ;  /* 0x0000000504007c0c */ /* 0x002fda000bf06270 */
[----:B------:R-:W-:Y:S05]  /*0070*/  @P0 EXIT ;  /* 0x000000000000094d */ /* 0x000fea0003800000 */
[----:B------:R-:W0:Y:S01]  /*0080*/  LDC.64 R8, c[0x0][0x380] ;  /* 0x0000e000ff087b82 */ /* 0x000e220000000a00 */
[----:B------:R-:W1:Y:S07]  /*0090*/  LDCU.64 UR4, c[0x0][0x358] ;  /* 0x00006b00ff0477ac */ /* 0x000e6e0008000a00 */
[----:B------:R-:W2:Y:S08]  /*00a0*/  LDC.64 R6, c[0x0][0x388] ;  /* 0x0000e200ff067b82 */ /* 0x000eb00000000a00 */
[----:B------:R-:W3:Y:S01]  /*00b0*/  LDC R3, c[0x0][0x3a4] ;  /* 0x0000e900ff037b82 */ /* 0x000ee20000000800 */
[----:B0-----:R-:W-:-:S07]  /*00c0*/  IMAD.WIDE R8, R4, 0x4, R8 ;  /* 0x0000000404087825 */ /* 0x001fce00078e0208 */
[----:B------:R-:W0:Y:S01]  /*00d0*/  LDC.64 R10, c[0x0][0x390] ;  /* 0x0000e400ff0a7b82 */ /* 0x000e220000000a00 */
[----:B-1----:R-:W4:Y:S01]  /*00e0*/  LDG.E R5, desc[UR4][R8.64] ;  /* 0x0000000408057981 */ /* 0x002f22000c1e1900 */
[----:B--2---:R-:W-:-:S06]  /*00f0*/  IMAD.WIDE R6, R4, 0x4, R6 ;  /* 0x0000000404067825 */ /* 0x004fcc00078e0206 */
[----:B------:R-:W1:Y:S01]  /*0100*/  LDC R12, c[0x0][0x3a8] ;  /* 0x0000ea00ff0c7b82 */ /* 0x000e620000000800 */
[----:B------:R-:W2:Y:S01]  /*0110*/  LDG.E R0, desc[UR4][R6.64] ;  /* 0x0000000406007981 */ /* 0x000ea2000c1e1900 */
[----:B---3--:R-:W-:Y:S01]  /*0120*/  FADD R2, -R3, 1 ;  /* 0x3f80000003027421 */ /* 0x008fe20000000100 */
[----:B0-----:R-:W-:-:S04]  /*0130*/  IMAD.WIDE R10, R4, 0x4, R10 ;  /* 0x00000004040a7825 */ /* 0x001fc800078e020a */
[----:B----4-:R-:W-:-:S04]  /*0140*/  FMUL R5, R2, R5 ;  /* 0x0000000502057220 */ /* 0x010fc80000400000 */
[----:B--2---:R-:W-:-:S05]  /*0150*/  FFMA R5, R0, R3, R5 ;  /* 0x0000000300057223 */ /* 0x004fca0000000005 */
[----:B------:R0:W-:Y:S04]  /*0160*/  STG.E desc[UR4][R6.64], R5 ;  /* 0x0000000506007986 */ /* 0x0001e8000c101904 */
[----:B------:R-:W2:Y:S04]  /*0170*/  LDG.E R13, desc[UR4][R8.64] ;  /* 0x00000004080d7981 */ /* 0x000ea8000c1e1900 */
[----:B------:R-:W3:Y:S01]  /*0180*/  LDG.E R0, desc[UR4][R10.64] ;  /* 0x000000040a007981 */ /* 0x000ee2000c1e1900 */
[----:B-1----:R-:W-:Y:S01]  /*0190*/  FADD R2, -R12, 1 ;  /* 0x3f8000000c027421 */ /* 0x002fe20000000100 */
[----:B------:R-:W-:-:S03]  /*01a0*/  FSETP.GEU.AND P0, PT, |R3|, 1.175494350822287508e-38, PT ;  /* 0x008000000300780b */ /* 0x000fc60003f0e200 */
[----:B--2---:R-:W-:-:S04]  /*01b0*/  FMUL R2, R2, R13 ;  /* 0x0000000d02027220 */ /* 0x004fc80000400000 */
[----:B------:R-:W-:-:S04]  /*01c0*/  FMUL R13, R13, R2 ;  /* 0x000000020d0d7220 */ /* 0x000fc80000400000 */
[----:B---3--:R-:W-:Y:S01]  /*01d0*/  FFMA R0, R0, R12, R13 ;  /* 0x0000000c00007223 */ /* 0x008fe2000000000d */
[----:B------:R-:W-:-:S05]  /*01e0*/  FMUL R12, |R3|, 16777216 ;  /* 0x4b800000030c7820 */ /* 0x000fca0000400200 */
[----:B------:R-:W-:-:S04]  /*01f0*/  FSEL R12, R12, |R3|, !P0 ;  /* 0x400000030c0c7208 */ /* 0x000fc80004000000 */
[----:B0-----:R-:W-:-:S04]  /*0200*/  IADD3 R5, PT, PT, R12, -0x3f3504f3, RZ ;  /* 0xc0cafb0d0c057810 */ /* 0x001fc80007ffe0ff */
[----:B------:R-:W-:-:S04]  /*0210*/  LOP3.LUT R9, R5, 0xff800000, RZ, 0xc0, !PT ;  /* 0xff80000005097812 */ /* 0x000fc800078ec0ff */
[----:B------:R-:W-:-:S05]  /*0220*/  IADD3 R12, PT, PT, R12, -R9, RZ ;  /* 0x800000090c0c7210 */ /* 0x000fca0007ffe0ff */
[----:B------:R-:W-:-:S06]  /*0230*/  FADD R8, R12, 1 ;  /* 0x3f8000000c087421 */ /* 0x000fcc0000000000 */
[----:B------:R-:W0:Y:S01]  /*0240*/  MUFU.RCP R8, R8 ;  /* 0x0000000800087308 */ /* 0x000e220000001000 */
[----:B------:R-:W-:Y:S01]  /*0250*/  FADD R12, R12, -1 ;  /* 0xbf8000000c0c7421 */ /* 0x000fe20000000000 */
[----:B------:R1:W-:Y:S01]  /*0260*/  STG.E desc[UR4][R10.64], R0 ;  /* 0x000000000a007986 */ /* 0x0003e2000c101904 */
[----:B------:R-:W-:-:S03]  /*0270*/  FSEL R5, RZ, -24, P0 ;  /* 0xc1c00000ff057808 */ /* 0x000fc60000000000 */
[----:B------:R2:W5:Y:S01]  /*0280*/  LDG.E R2, desc[UR4][R6.64] ;  /* 0x0000000406027981 */ /* 0x000562000c1e1900 */
[----:B-1----:R-:W-:Y:S01]  /*0290*/  FADD R11, R12, R12 ;  /* 0x0000000c0c0b7221 */ /* 0x002fe20000000000 */
[----:B------:R-:W-:Y:S01]  /*02a0*/  HFMA2 R10, -RZ, RZ, 0.771484375, 0.21533203125 ;  /* 0x3a2c32e4ff0a7431 */ /* 0x000fe200000001ff */
[----:B--2---:R-:W-:Y:S02]  /*02b0*/  I2FP.F32.S32 R6, R9 ;  /* 0x0000000900067245 */ /* 0x004fe40000201400 */
[----:B0-----:R-:W-:-:S03]  /*02c0*/  FMUL R11, R8, R11 ;  /* 0x0000000b080b7220 */ /* 0x001fc60000400000 */
[----:B------:R-:W-:Y:S01]  /*02d0*/  FFMA R6, R6, 1.1920928955078125e-07, R5 ;  /* 0x3400000006067823 */ /* 0x000fe20000000005 */
[----:B------:R-:W-:Y:S01]  /*02e0*/  FADD R7, R12, -R11 ;  /* 0x8000000b0c077221 */ /* 0x000fe20000000000 */
[----:B------:R-:W-:-:S03]  /*02f0*/  FMUL R5, R11, R11 ;  /* 0x0000000b0b057220 */ /* 0x000fc60000400000 */
[----:B------:R-:W-:Y:S01]  /*0300*/  FADD R9, R7, R7 ;  /* 0x0000000707097221 */ /* 0x000fe20000000000 */
[----:B------:R-:W-:Y:S01]  /*0310*/  FFMA R7, R11, 1.4426950216293334961, R6 ;  /* 0x3fb8aa3b0b077823 */ /* 0x000fe20000000006 */
[C---:B------:R-:W-:Y:S02]  /*0320*/  FFMA R10, R5.reuse, R10, 0.0032181653659790754318 ;  /* 0x3b52e7db050a7423 */ /* 0x040fe4000000000a */
[----:B------:R-:W-:Y:S01]  /*0330*/  FFMA R9, R12, -R11, R9 ;  /* 0x8000000b0c097223 */ /* 0x000fe20000000009 */
[----:B------:R-:W-:Y:S01]  /*0340*/  FADD R6, R6, -R7 ;  /* 0x8000000706067221 */ /* 0x000fe20000000000 */
[----:B------:R-:W0:Y:S01]  /*0350*/  LDC R12, c[0x0][0x3b0] ;  /* 0x0000ec00ff0c7b82 */ /* 0x000e220000000800 */
[----:B------:R-:W-:Y:S01]  /*0360*/  FFMA R10, R5, R10, 0.018033718690276145935 ;  /* 0x3c93bb73050a7423 */ /* 0x000fe2000000000a */
[----:B------:R-:W-:Y:S01]  /*0370*/  FMUL R9, R8, R9 ;  /* 0x0000000908097220 */ /* 0x000fe20000400000 */
[----:B------:R-:W-:Y:S02]  /*0380*/  FFMA R6, R11, 1.4426950216293334961, R6 ;  /* 0x3fb8aa3b0b067823 */ /* 0x000fe40000000006 */
[----:B------:R-:W-:-:S02]  /*0390*/  FFMA R10, R5, R10, 0.12022458761930465698 ;  /* 0x3df6384f050a7423 */ /* 0x000fc4000000000a */
[----:B------:R-:W-:Y:S02]  /*03a0*/  FFMA R6, R9, 1.4426950216293334961, R6 ;  /* 0x3fb8aa3b09067823 */ /* 0x000fe40000000006 */
[----:B------:R-:W-:Y:S02]  /*03b0*/  FMUL R10, R5, R10 ;  /* 0x0000000a050a7220 */ /* 0x000fe40000400000 */
[----:B------:R-:W-:Y:S02]  /*03c0*/  FFMA R6, R11, 1.9251366722983220825e-08, R6 ;  /* 0x32a55e340b067823 */ /* 0x000fe40000000006 */
[----:B------:R-:W-:-:S04]  /*03d0*/  FMUL R5, R10, 3 ;  /* 0x404000000a057820 */ /* 0x000fc80000400000 */
[----:B------:R-:W-:-:S04]  /*03e0*/  FFMA R5, R9, R5, R6 ;  /* 0x0000000509057223 */ /* 0x000fc80000000006 */
[----:B------:R-:W-:Y:S01]  /*03f0*/  FFMA R10, R11, R10, R5 ;  /* 0x0000000a0b0a7223 */ /* 0x000fe20000000005 */
[----:B0-----:R-:W-:-:S03]  /*0400*/  I2FP.F32.S32 R6, R12 ;  /* 0x0000000c00067245 */ /* 0x001fc60000201400 */
[----:B------:R-:W-:-:S04]  /*0410*/  FADD R8, R7, R10 ;  /* 0x0000000a07087221 */ /* 0x000fc80000000000 */
[----:B------:R-:W-:-:S04]  /*0420*/  FMUL R5, R6, R8 ;  /* 0x0000000806057220 */ /* 0x000fc80000400000 */
[----:B------:R-:W0:Y:S01]  /*0430*/  FRND R14, R5 ;  /* 0x00000005000e7307 */ /* 0x000e220000201000 */
[----:B------:R-:W-:Y:S01]  /*0440*/  FADD R7, -R7, R8 ;  /* 0x0000000807077221 */ /* 0x000fe20000000100 */
[----:B------:R-:W-:-:S03]  /*0450*/  FFMA R8, R6, R8, -R5 ;  /* 0x0000000806087223 */ /* 0x000fc60000000805 */
[----:B------:R-:W-:-:S04]  /*0460*/  FADD R7, R10, -R7 ;  /* 0x800000070a077221 */ /* 0x000fc80000000000 */
[----:B------:R-:W-:Y:S01]  /*0470*/  FFMA R7, R6, R7, R8 ;  /* 0x0000000706077223 */ /* 0x000fe20000000008 */
[----:B------:R-:W-:Y:S01]  /*0480*/  MOV R9, 0x391fcb8e ;  /* 0x391fcb8e00097802 */ /* 0x000fe20000000f00 */
[----:B0-----:R-:W-:-:S04]  /*0490*/  FADD R8, R5, -R14 ;  /* 0x8000000e05087221 */ /* 0x001fc80000000000 */
[----:B------:R-:W-:-:S04]  /*04a0*/  FADD R8, R7, R8 ;  /* 0x0000000807087221 */ /* 0x000fc80000000000 */
[----:B------:R-:W-:-:S04]  /*04b0*/  FFMA R7, R8, R9, 0.0013391353422775864601 ;  /* 0x3aaf85ed08077423 */ /* 0x000fc80000000009 */
[----:B------:R-:W-:Y:S01]  /*04c0*/  FFMA R7, R8, R7, 0.0096188392490148544312 ;  /* 0x3c1d985608077423 */ /* 0x000fe20000000007 */
[----:B------:R-:W-:-:S03]  /*04d0*/  FSETP.GT.AND P0, PT, R14, RZ, PT ;  /* 0x000000ff0e00720b */ /* 0x000fc60003f04000 */
[----:B------:R-:W-:Y:S01]  /*04e0*/  FFMA R9, R8, R7, 0.055503588169813156128 ;  /* 0x3d6357bb08097423 */ /* 0x000fe20000000007 */
[----:B------:R-:W-:Y:S01]  /*04f0*/  FMUL R7, R6, 0.5 ;  /* 0x3f00000006077820 */ /* 0x000fe20000400000 */
[----:B------:R-:W0:Y:S01]  /*0500*/  F2I.NTZ R10, R5 ;  /* 0x00000005000a7305 */ /* 0x000e220000203100 */
[----:B------:R-:W-:Y:S02]  /*0510*/  SEL R11, RZ, 0x83000000, P0 ;  /* 0x83000000ff0b7807 */ /* 0x000fe40000000000 */
[----:B------:R-:W-:Y:S01]  /*0520*/  ISETP.NE.AND P0, PT, R12, RZ, PT ;  /* 0x000000ff0c00720c */ /* 0x000fe20003f05270 */
[----:B------:R-:W-:-:S04]  /*0530*/  FFMA R9, R8, R9, 0.24022644758224487305 ;  /* 0x3e75fdec08097423 */ /* 0x000fc80000000009 */
[----:B------:R-:W1:Y:S01]  /*0540*/  FRND.TRUNC R7, R7 ;  /* 0x0000000700077307 */ /* 0x000e62000020d000 */
[----:B------:R-:W-:Y:S01]  /*0550*/  FSETP.EQ.OR P2, PT, R3, 1, !P0 ;  /* 0x3f8000000300780b */ /* 0x000fe20004742400 */
[C---:B------:R-:W-:Y:S01]  /*0560*/  FFMA R9, R8.reuse, R9, 0.69314718246459960938 ;  /* 0x3f31721808097423 */ /* 0x040fe20000000009 */
[----:B------:R-:W-:Y:S02]  /*0570*/  FSETP.GT.AND P1, PT, |R5|, 152, PT ;  /* 0x431800000500780b */ /* 0x000fe40003f24200 */
[----:B------:R-:W-:Y:S01]  /*0580*/  IADD3 R14, PT, PT, R11, 0x7f000000, RZ ;  /* 0x7f0000000b0e7810 */ /* 0x000fe20007ffe0ff */
[----:B------:R-:W-:Y:S01]  /*0590*/  FFMA R9, R8, R9, 1 ;  /* 0x3f80000008097423 */ /* 0x000fe20000000009 */
[----:B0-----:R-:W-:Y:S02]  /*05a0*/  LEA R10, R10, -R11, 0x17 ;  /* 0x8000000b0a0a7211 */ /* 0x001fe400078eb8ff */
[----:B------:R-:W-:Y:S01]  /*05b0*/  FSETP.GEU.AND P3, PT, R5, RZ, PT ;  /* 0x000000ff0500720b */ /* 0x000fe20003f6e000 */
[----:B------:R-:W-:Y:S01]  /*05c0*/  FMUL R9, R9, R14 ;  /* 0x0000000e09097220 */ /* 0x000fe20000400000 */
[----:B-1----:R-:W-:Y:S01]  /*05d0*/  FADD R5, R7, R7 ;  /* 0x0000000707057221 */ /* 0x002fe20000000000 */
[----:B------:R-:W-:-:S02]  /*05e0*/  HFMA2 R7, -RZ, RZ, 1.875, 0 ;  /* 0x3f800000ff077431 */ /* 0x000fc400000001ff */
[----:B------:R-:W-:Y:S02]  /*05f0*/  FMUL R9, R9, R10 ;  /* 0x0000000a09097220 */ /* 0x000fe40000400000 */
[----:B------:R-:W-:Y:S01]  /*0600*/  @P1 FSEL R9, RZ, +INF , !P3 ;  /* 0x7f800000ff091808 */ /* 0x000fe20005800000 */
[----:B------:R-:W-:Y:S01]  /*0610*/  FADD R5, R6, -R5 ;  /* 0x8000000506057221 */ /* 0x000fe20000000000 */
[----:B------:R-:W-:Y:S06]  /*0620*/  @P2 BRA `(.L_x_0) ;  /* 0x0000000000502947 */ /* 0x000fec0003800000 */
[----:B------:R-:W-:-:S04]  /*0630*/  FSETP.NAN.AND P1, PT, |R6|, |R6|, PT ;  /* 0x400000060600720b */ /* 0x000fc80003f28200 */
[----:B------:R-:W-:-:S13]  /*0640*/  FSETP.NUM.AND P1, PT, |R3|, |R3|, !P1 ;  /* 0x400000030300720b */ /* 0x000fda0004f27200 */
[----:B------:R-:W-:Y:S01]  /*0650*/  @!P1 FADD R7, R6, R3 ;  /* 0x0000000306079221 */ /* 0x000fe20000000000 */
[----:B------:R-:W-:Y:S06]  /*0660*/  @!P1 BRA `(.L_x_0) ;  /* 0x0000000000409947 */ /* 0x000fec0003800000 */
[C---:B------:R-:W-:Y:S02]  /*0670*/  FSETP.NEU.AND P1, PT, |R3|.reuse, +INF , PT ;  /* 0x7f8000000300780b */ /* 0x040fe40003f2d200 */
[----:B------:R-:W-:-:S13]  /*0680*/  FSETP.NEU.AND P2, PT, R3, RZ, PT ;  /* 0x000000ff0300720b */ /* 0x000fda0003f4d000 */
[----:B------:R-:W-:Y:S05]  /*0690*/  @P1 BRA P2, `(.L_x_1) ;  /* 0x0000000000181947 */ /* 0x000fea0001000000 */
[----:B------:R-:W-:Y:S01]  /*06a0*/  ISETP.GE.AND P2, PT, R12, RZ, PT ;  /* 0x000000ff0c00720c */ /* 0x000fe20003f46270 */
[----:B------:R-:W-:Y:S01]  /*06b0*/  FADD R7, R3, R3 ;  /* 0x0000000303077221 */ /* 0x000fe20000000000 */
[----:B------:R-:W-:-:S11]  /*06c0*/  FSETP.NEU.AND P1, PT, |R5|, 1, PT ;  /* 0x3f8000000500780b */ /* 0x000fd60003f2d200 */
[----:B------:R-:W-:-:S04]  /*06d0*/  @!P2 LOP3.LUT R7, R7, 0x7f800000, RZ, 0x3c, !PT ;  /* 0x7f8000000707a812 */ /* 0x000fc800078e3cff */
[----:B------:R-:W-:Y:S01]  /*06e0*/  @P1 LOP3.LUT R7, R7, 0x7fffffff, RZ, 0xc0, !PT ;  /* 0x7fffffff07071812 */ /* 0x000fe200078ec0ff */
[----:B------:R-:W-:Y:S06]  /*06f0*/  BRA `(.L_x_0) ;  /* 0x00000000001c7947 */ /* 0x000fec0003800000 */
.L_x_1:
[----:B------:R-:W-:Y:S02]  /*0700*/  FSETP.NEU.AND P1, PT, |R6|, +INF , PT ;  /* 0x7f8000000600780b */ /* 0x000fe40003f2d200 */
[----:B------:R-:W-:-:S13]  /*0710*/  FSETP.EQ.AND P2, PT, R3, -1, PT ;  /* 0xbf8000000300780b */ /* 0x000fda0003f42000 */
[----:B------:R-:W-:Y:S05]  /*0720*/  @!P1 BRA P2, `(.L_x_0) ;  /* 0x0000000000109947 */ /* 0x000fea0001000000 */
[----:B------:R-:W-:Y:S02]  /*0730*/  FSETP.GEU.AND P1, PT, R3, RZ, PT ;  /* 0x000000ff0300720b */ /* 0x000fe40003f2e000 */
[----:B------:R-:W-:-:S11]  /*0740*/  MOV R7, R9 ;  /* 0x0000000900077202 */ /* 0x000fd60000000f00 */
[----:B------:R-:W-:-:S04]  /*0750*/  @!P1 FSETP.NEU.AND P2, PT, |R5|, 1, PT ;  /* 0x3f8000000500980b */ /* 0x000fc80003f4d200 */
[----:B------:R-:W-:-:S09]  /*0760*/  @!P1 FSEL R7, R9, -R9, P2 ;  /* 0x8000000909079208 */ /* 0x000fd20001000000 */
.L_x_0:
[----:B------:R-:W-:Y:S01]  /*0770*/  FADD R11, -R7, 1 ;  /* 0x3f800000070b7421 */ /* 0x000fe20000000100 */
[----:B------:R-:W-:Y:S01]  /*0780*/  BSSY.RECONVERGENT B0, `(.L_x_2) ;  /* 0x000000e000007945 */ /* 0x000fe20003800200 */
[----:B------:R-:W-:Y:S02]  /*0790*/  IMAD.MOV.U32 R7, RZ, RZ, 0x3f800000 ;  /* 0x3f800000ff077424 */ /* 0x000fe400078e00ff */
[----:B------:R-:W0:Y:S08]  /*07a0*/  MUFU.RCP R3, R11 ;  /* 0x0000000b00037308 */ /* 0x000e300000001000 */
[----:B-----5:R-:W1:Y:S01]  /*07b0*/  FCHK P1, R2, R11 ;  /* 0x0000000b02007302 */ /* 0x020e620000020000 */
[----:B0-----:R-:W-:-:S04]  /*07c0*/  FFMA R8, -R11, R3, 1 ;  /* 0x3f8000000b087423 */ /* 0x001fc80000000103 */
[----:B------:R-:W-:-:S04]  /*07d0*/  FFMA R3, R3, R8, R3 ;  /* 0x0000000803037223 */ /* 0x000fc80000000003 */
[----:B------:R-:W-:-:S04]  /*07e0*/  FFMA R8, R2, R3, RZ ;  /* 0x0000000302087223 */ /* 0x000fc800000000ff */
[----:B------:R-:W-:-:S04]  /*07f0*/  FFMA R9, -R11, R8, R2 ;  /* 0x000000080b097223 */ /* 0x000fc80000000102 */
[----:B------:R-:W-:Y:S01]  /*0800*/  FFMA R8, R3, R9, R8 ;  /* 0x0000000903087223 */ /* 0x000fe20000000008 */
[----:B-1----:R-:W-:Y:S06]  /*0810*/  @!P1 BRA `(.L_x_3) ;  /* 0x0000000000109947 */ /* 0x002fec0003800000 */
[----:B------:R-:W-:Y:S02]  /*0820*/  MOV R3, R11 ;  /* 0x0000000b00037202 */ /* 0x000fe40000000f00 */
[----:B------:R-:W-:-:S07]  /*0830*/  MOV R10, 0x850 ;  /* 0x00000850000a7802 */ /* 0x000fce0000000f00 */
[----:B------:R-:W-:Y:S05]  /*0840*/  CALL.REL.NOINC `($__internal_1_$__cuda_sm3x_div_rn_noftz_f32_slowpath) ;  /* 0x0000000800847944 */ /* 0x000fea0003c00000 */
[----:B------:R-:W-:-:S07]  /*0850*/  MOV R8, R2 ;  /* 0x0000000200087202 */ /* 0x000fce0000000f00 */
.L_x_3:
[----:B------:R-:W-:Y:S05]  /*0860*/  BSYNC.RECONVERGENT B0 ;  /* 0x0000000000007941 */ /* 0x000fea0003800200 */
.L_x_2:
[----:B------:R-:W0:Y:S01]  /*0870*/  LDC R3, c[0x0][0x3a8] ;  /* 0x0000ea00ff037b82 */ /* 0x000e220000000800 */
[----:B------:R-:W-:Y:S02]  /*0880*/  HFMA2 R16, -RZ, RZ, 0.771484375, 0.21533203125 ;  /* 0x3a2c32e4ff107431 */ /* 0x000fe400000001ff */
[C---:B0-----:R-:W-:Y:S01]  /*0890*/  FMUL R2, |R3|.reuse, 16777216 ;  /* 0x4b80000003027820 */ /* 0x041fe20000400200 */
[C---:B------:R-:W-:Y:S02]  /*08a0*/  FSETP.GEU.AND P1, PT, |R3|.reuse, 1.175494350822287508e-38, PT ;  /* 0x008000000300780b */ /* 0x040fe40003f2e200 */
[----:B------:R-:W-:Y:S02]  /*08b0*/  FSETP.EQ.OR P0, PT, R3, 1, !P0 ;  /* 0x3f8000000300780b */ /* 0x000fe40004702400 */
[----:B------:R-:W-:-:S04]  /*08c0*/  FSEL R2, R2, |R3|, !P1 ;  /* 0x4000000302027208 */ /* 0x000fc80004800000 */
[----:B------:R-:W-:-:S04]  /*08d0*/  IADD3 R9, PT, PT, R2, -0x3f3504f3, RZ ;  /* 0xc0cafb0d02097810 */ /* 0x000fc80007ffe0ff */
[----:B------:R-:W-:-:S04]  /*08e0*/  LOP3.LUT R9, R9, 0xff800000, RZ, 0xc0, !PT ;  /* 0xff80000009097812 */ /* 0x000fc800078ec0ff */
[-C--:B------:R-:W-:Y:S02]  /*08f0*/  IADD3 R2, PT, PT, R2, -R9.reuse, RZ ;  /* 0x8000000902027210 */ /* 0x080fe40007ffe0ff */
[----:B------:R-:W-:-:S03]  /*0900*/  I2FP.F32.S32 R11, R9 ;  /* 0x00000009000b7245 */ /* 0x000fc60000201400 */
[C---:B------:R-:W-:Y:S01]  /*0910*/  FADD R13, R2.reuse, 1 ;  /* 0x3f800000020d7421 */ /* 0x040fe20000000000 */
[----:B------:R-:W-:Y:S01]  /*0920*/  FADD R12, R2, -1 ;  /* 0xbf800000020c7421 */ /* 0x000fe20000000000 */
[----:B------:R-:W-:-:S03]  /*0930*/  FSEL R2, RZ, -24, P1 ;  /* 0xc1c00000ff027808 */ /* 0x000fc60000800000 */
[----:B------:R-:W-:Y:S01]  /*0940*/  FADD R10, R12, R12 ;  /* 0x0000000c0c0a7221 */ /* 0x000fe20000000000 */
[----:B------:R-:W0:Y:S03]  /*0950*/  MUFU.RCP R13, R13 ;  /* 0x0000000d000d7308 */ /* 0x000e260000001000 */
[----:B0-----:R-:W-:Y:S01]  /*0960*/  FMUL R9, R13, R10 ;  /* 0x0000000a0d097220 */ /* 0x001fe20000400000 */
[----:B------:R-:W-:-:S03]  /*0970*/  FFMA R10, R11, 1.1920928955078125e-07, R2 ;  /* 0x340000000b0a7823 */ /* 0x000fc60000000002 */
[----:B------:R-:W-:Y:S01]  /*0980*/  FADD R14, R12, -R9 ;  /* 0x800000090c0e7221 */ /* 0x000fe20000000000 */
[CC--:B------:R-:W-:Y:S01]  /*0990*/  FMUL R11, R9.reuse, R9.reuse ;  /* 0x00000009090b7220 */ /* 0x0c0fe20000400000 */
[----:B------:R-:W-:Y:S02]  /*09a0*/  FFMA R2, R9, 1.4426950216293334961, R10 ;  /* 0x3fb8aa3b09027823 */ /* 0x000fe4000000000a */
[----:B------:R-:W-:Y:S01]  /*09b0*/  FADD R15, R14, R14 ;  /* 0x0000000e0e0f7221 */ /* 0x000fe20000000000 */
[C---:B------:R-:W-:Y:S01]  /*09c0*/  FFMA R14, R11.reuse, R16, 0.0032181653659790754318 ;  /* 0x3b52e7db0b0e7423 */ /* 0x040fe20000000010 */
[----:B------:R-:W-:Y:S02]  /*09d0*/  FADD R10, R10, -R2 ;  /* 0x800000020a0a7221 */ /* 0x000fe40000000000 */
[----:B------:R-:W-:Y:S01]  /*09e0*/  FFMA R12, R12, -R9, R15 ;  /* 0x800000090c0c7223 */ /* 0x000fe2000000000f */
[----:B------:R-:W-:Y:S01]  /*09f0*/  FFMA R14, R11, R14, 0.018033718690276145935 ;  /* 0x3c93bb730b0e7423 */ /* 0x000fe2000000000e */
[----:B------:R-:W-:-:S02]  /*0a00*/  FFMA R15, R9, 1.4426950216293334961, R10 ;  /* 0x3fb8aa3b090f7823 */ /* 0x000fc4000000000a */
[----:B------:R-:W-:Y:S01]  /*0a10*/  FMUL R12, R13, R12 ;  /* 0x0000000c0d0c7220 */ /* 0x000fe20000400000 */
[----:B------:R-:W-:-:S03]  /*0a20*/  FFMA R14, R11, R14, 0.12022458761930465698 ;  /* 0x3df6384f0b0e7423 */ /* 0x000fc6000000000e */
[----:B------:R-:W-:Y:S01]  /*0a30*/  FFMA R10, R12, 1.4426950216293334961, R15 ;  /* 0x3fb8aa3b0c0a7823 */ /* 0x000fe2000000000f */
[----:B------:R-:W-:-:S03]  /*0a40*/  FMUL R14, R11, R14 ;  /* 0x0000000e0b0e7220 */ /* 0x000fc60000400000 */
[----:B------:R-:W-:Y:S01]  /*0a50*/  FFMA R11, R9, 1.9251366722983220825e-08, R10 ;  /* 0x32a55e34090b7823 */ /* 0x000fe2000000000a */
[----:B------:R-:W-:-:S04]  /*0a60*/  FMUL R10, R14, 3 ;  /* 0x404000000e0a7820 */ /* 0x000fc80000400000 */
[----:B------:R-:W-:-:S04]  /*0a70*/  FFMA R11, R12, R10, R11 ;  /* 0x0000000a0c0b7223 */ /* 0x000fc8000000000b */
[----:B------:R-:W-:-:S04]  /*0a80*/  FFMA R11, R9, R14, R11 ;  /* 0x0000000e090b7223 */ /* 0x000fc8000000000b */
[----:B------:R-:W-:-:S04]  /*0a90*/  FADD R13, R2, R11 ;  /* 0x0000000b020d7221 */ /* 0x000fc80000000000 */
[----:B------:R-:W-:Y:S01]  /*0aa0*/  FMUL R9, R6, R13 ;  /* 0x0000000d06097220 */ /* 0x000fe20000400000 */
[----:B------:R-:W-:-:S03]  /*0ab0*/  FADD R2, -R2, R13 ;  /* 0x0000000d02027221 */ /* 0x000fc60000000100 */
[----:B------:R-:W0:Y:S01]  /*0ac0*/  FRND R10, R9 ;  /* 0x00000009000a7307 */ /* 0x000e220000201000 */
[----:B------:R-:W-:Y:S01]  /*0ad0*/  FADD R11, R11, -R2 ;  /* 0x800000020b0b7221 */ /* 0x000fe20000000000 */
[C---:B------:R-:W-:Y:S01]  /*0ae0*/  FFMA R2, R6.reuse, R13, -R9 ;  /* 0x0000000d06027223 */ /* 0x040fe20000000809 */
[----:B------:R-:W-:Y:S02]  /*0af0*/  MOV R13, 0x391fcb8e ;  /* 0x391fcb8e000d7802 */ /* 0x000fe40000000f00 */
[C---:B------:R-:W-:Y:S01]  /*0b00*/  FSETP.GEU.AND P2, PT, R9.reuse, RZ, PT ;  /* 0x000000ff0900720b */ /* 0x040fe20003f4e000 */
[----:B------:R-:W-:Y:S02]  /*0b10*/  FFMA R2, R6, R11, R2 ;  /* 0x0000000b06027223 */ /* 0x000fe40000000002 */
[----:B------:R-:W1:Y:S01]  /*0b20*/  F2I.NTZ R12, R9 ;  /* 0x00000009000c7305 */ /* 0x000e620000203100 */
[----:B0-----:R-:W-:Y:S01]  /*0b30*/  FADD R11, R9, -R10 ;  /* 0x8000000a090b7221 */ /* 0x001fe20000000000 */
[----:B------:R-:W-:-:S03]  /*0b40*/  FSETP.GT.AND P1, PT, R10, RZ, PT ;  /* 0x000000ff0a00720b */ /* 0x000fc60003f24000 */
[----:B------:R-:W-:-:S04]  /*0b50*/  FADD R2, R2, R11 ;  /* 0x0000000b02027221 */ /* 0x000fc80000000000 */
[C---:B------:R-:W-:Y:S01]  /*0b60*/  FFMA R11, R2.reuse, R13, 0.0013391353422775864601 ;  /* 0x3aaf85ed020b7423 */ /* 0x040fe2000000000d */
[----:B------:R-:W-:Y:S02]  /*0b70*/  SEL R13, RZ, 0x83000000, P1 ;  /* 0x83000000ff0d7807 */ /* 0x000fe40000800000 */
[----:B------:R-:W-:Y:S01]  /*0b80*/  FSETP.GT.AND P1, PT, |R9|, 152, PT ;  /* 0x431800000900780b */ /* 0x000fe20003f24200 */
[----:B------:R-:W-:Y:S02]  /*0b90*/  FFMA R11, R2, R11, 0.0096188392490148544312 ;  /* 0x3c1d9856020b7423 */ /* 0x000fe4000000000b */
[----:B------:R-:W-:Y:S01]  /*0ba0*/  VIADD R10, R13, 0x7f000000 ;  /* 0x7f0000000d0a7836 */ /* 0x000fe20000000000 */
[----:B-1----:R-:W-:Y:S01]  /*0bb0*/  LEA R13, R12, -R13, 0x17 ;  /* 0x8000000d0c0d7211 */ /* 0x002fe200078eb8ff */
[----:B------:R-:W-:-:S04]  /*0bc0*/  FFMA R11, R2, R11, 0.055503588169813156128 ;  /* 0x3d6357bb020b7423 */ /* 0x000fc8000000000b */
[----:B------:R-:W-:-:S04]  /*0bd0*/  FFMA R11, R2, R11, 0.24022644758224487305 ;  /* 0x3e75fdec020b7423 */ /* 0x000fc8000000000b */
[----:B------:R-:W-:-:S04]  /*0be0*/  FFMA R11, R2, R11, 0.69314718246459960938 ;  /* 0x3f317218020b7423 */ /* 0x000fc8000000000b */
[----:B------:R-:W-:-:S04]  /*0bf0*/  FFMA R11, R2, R11, 1 ;  /* 0x3f800000020b7423 */ /* 0x000fc8000000000b */
[----:B------:R-:W-:-:S04]  /*0c00*/  FMUL R10, R11, R10 ;  /* 0x0000000a0b0a7220 */ /* 0x000fc80000400000 */
[----:B------:R-:W-:Y:S01]  /*0c10*/  FMUL R10, R10, R13 ;  /* 0x0000000d0a0a7220 */ /* 0x000fe20000400000 */
[----:B------:R-:W-:Y:S01]  /*0c20*/  @P1 FSEL R10, RZ, +INF , !P2 ;  /* 0x7f800000ff0a1808 */ /* 0x000fe20005000000 */
        /* <DEDUP_REMOVED lines=8> */
[----:B------:R-:W0:Y:S01]  /*0cb0*/  LDC R2, c[0x0][0x3b0] ;  /* 0x0000ec00ff027b82 */ /* 0x000e220000000800 */
[----:B------:R-:W-:Y:S01]  /*0cc0*/  FSETP.NEU.AND P0, PT, |R5|, 1, PT ;  /* 0x3f8000000500780b */ /* 0x000fe20003f0d200 */
[----:B------:R-:W-:Y:S01]  /*0cd0*/  FADD R7, R3, R3 ;  /* 0x0000000303077221 */ /* 0x000fe20000000000 */
[----:B0-----:R-:W-:-:S13]  /*0ce0*/  ISETP.GE.AND P1, PT, R2, RZ, PT ;  /* 0x000000ff0200720c */ /* 0x001fda0003f26270 */
[----:B------:R-:W-:-:S04]  /*0cf0*/  @!P1 LOP3.LUT R7, R7, 0x7f800000, RZ, 0x3c, !PT ;  /* 0x7f80000007079812 */ /* 0x000fc800078e3cff */
[----:B------:R-:W-:Y:S01]  /*0d00*/  @P0 LOP3.LUT R7, R7, 0x7fffffff, RZ, 0xc0, !PT ;  /* 0x7fffffff07070812 */ /* 0x000fe200078ec0ff */
[----:B------:R-:W-:Y:S06]  /*0d10*/  BRA `(.L_x_4) ;  /* 0x00000000001c7947 */ /* 0x000fec0003800000 */
.L_x_5:
[----:B------:R-:W-:Y:S02]  /*0d20*/  FSETP.NEU.AND P0, PT, |R6|, +INF , PT ;  /* 0x7f8000000600780b */ /* 0x000fe40003f0d200 */
[----:B------:R-:W-:-:S13]  /*0d30*/  FSETP.EQ.AND P1, PT, R3, -1, PT ;  /* 0xbf8000000300780b */ /* 0x000fda0003f22000 */
[----:B------:R-:W-:Y:S05]  /*0d40*/  @!P0 BRA P1, `(.L_x_4) ;  /* 0x0000000000108947 */ /* 0x000fea0000800000 */
[----:B------:R-:W-:Y:S02]  /*0d50*/  FSETP.GEU.AND P0, PT, R3, RZ, PT ;  /* 0x000000ff0300720b */ /* 0x000fe40003f0e000 */
[----:B------:R-:W-:-:S11]  /*0d60*/  MOV R7, R10 ;  /* 0x0000000a00077202 */ /* 0x000fd60000000f00 */
[----:B------:R-:W-:-:S04]  /*0d70*/  @!P0 FSETP.NEU.AND P1, PT, |R5|, 1, PT ;  /* 0x3f8000000500880b */ /* 0x000fc80003f2d200 */
[----:B------:R-:W-:-:S09]  /*0d80*/  @!P0 FSEL R7, R10, -R10, P1 ;  /* 0x8000000a0a078208 */ /* 0x000fd20000800000 */
.L_x_4:
[----:B------:R-:W-:Y:S01]  /*0d90*/  FADD R7, -R7, 1 ;  /* 0x3f80000007077421 */ /* 0x000fe20000000100 */
[----:B------:R-:W-:Y:S03]  /*0da0*/  BSSY.RECONVERGENT B0, `(.L_x_6) ;  /* 0x000000e000007945 */ /* 0x000fe60003800200 */
[----:B------:R-:W0:Y:S08]  /*0db0*/  MUFU.RCP R2, R7 ;  /* 0x0000000700027308 */ /* 0x000e300000001000 */
[----:B------:R-:W1:Y:S01]  /*0dc0*/  FCHK P0, R0, R7 ;  /* 0x0000000700007302 */ /* 0x000e620000000000 */
[----:B0-----:R-:W-:-:S04]  /*0dd0*/  FFMA R3, -R7, R2, 1 ;  /* 0x3f80000007037423 */ /* 0x001fc80000000102 */
[----:B------:R-:W-:-:S04]  /*0de0*/  FFMA R3, R2, R3, R2 ;  /* 0x0000000302037223 */ /* 0x000fc80000000002 */
[----:B------:R-:W-:-:S04]  /*0df0*/  FFMA R2, R0, R3, RZ ;  /* 0x0000000300027223 */ /* 0x000fc800000000ff */
[----:B------:R-:W-:-:S04]  /*0e00*/  FFMA R5, -R7, R2, R0 ;  /* 0x0000000207057223 */ /* 0x000fc80000000100 */
[----:B------:R-:W-:Y:S01]  /*0e10*/  FFMA R3, R3, R5, R2 ;  /* 0x0000000503037223 */ /* 0x000fe20000000002 */
[----:B-1----:R-:W-:Y:S06]  /*0e20*/  @!P0 BRA `(.L_x_7) ;  /* 0x0000000000148947 */ /* 0x002fec0003800000 */
[----:B------:R-:W-:Y:S02]  /*0e30*/  MOV R2, R0 ;  /* 0x0000000000027202 */ /* 0x000fe40000000f00 */
[----:B------:R-:W-:Y:S02]  /*0e40*/  MOV R3, R7 ;  /* 0x0000000700037202 */ /* 0x000fe40000000f00 */
[----:B------:R-:W-:-:S07]  /*0e50*/  MOV R10, 0xe70 ;  /* 0x00000e70000a7802 */ /* 0x000fce0000000f00 */
[----:B------:R-:W-:Y:S05]  /*0e60*/  CALL.REL.NOINC `($__internal_1_$__cuda_sm3x_div_rn_noftz_f32_slowpath) ;  /* 0x0000000000fc7944 */ /* 0x000fea0003c00000 */
[----:B------:R-:W-:-:S07]  /*0e70*/  MOV R3, R2 ;  /* 0x0000000200037202 */ /* 0x000fce0000000f00 */
.L_x_7:
[----:B------:R-:W-:Y:S05]  /*0e80*/  BSYNC.RECONVERGENT B0 ;  /* 0x0000000000007941 */ /* 0x000fea0003800200 */
.L_x_6:
[----:B------:R-:W0:Y:S01]  /*0e90*/  LDCU UR6, c[0x0][0x3a0] ;  /* 0x00007400ff0677ac */ /* 0x000e220008000800 */
[----:B------:R-:W-:Y:S01]  /*0ea0*/  IADD3 R0, PT, PT, R3, -0xd000000, RZ ;  /* 0xf300000003007810 */ /* 0x000fe20007ffe0ff */
[----:B------:R1:W2:Y:S01]  /*0eb0*/  MUFU.RSQ R6, R3 ;  /* 0x0000000300067308 */ /* 0x0002a20000001400 */
[----:B------:R-:W-:Y:S02]  /*0ec0*/  BSSY.RECONVERGENT B0, `(.L_x_8) ;  /* 0x000000d000007945 */ /* 0x000fe40003800200 */
[----:B------:R-:W-:Y:S01]  /*0ed0*/  ISETP.GT.U32.AND P0, PT, R0, 0x727fffff, PT ;  /* 0x727fffff0000780c */ /* 0x000fe20003f04070 */
[----:B0-----:R-:W-:-:S12]  /*0ee0*/  FMUL R2, R8, UR6 ;  /* 0x0000000608027c20 */ /* 0x001fd80008400000 */
[----:B-12---:R-:W-:Y:S05]  /*0ef0*/  @!P0 BRA `(.L_x_9) ;  /* 0x0000000000148947 */ /* 0x006fea0003800000 */
[----:B------:R-:W-:Y:S02]  /*0f00*/  MOV R0, R3 ;  /* 0x0000000300007202 */ /* 0x000fe40000000f00 */
[----:B------:R-:W-:-:S07]  /*0f10*/  MOV R9, 0xf30 ;  /* 0x00000f3000097802 */ /* 0x000fce0000000f00 */
[----:B------:R-:W-:Y:S05]  /*0f20*/  CALL.REL.NOINC `($__internal_0_$__cuda_sm20_sqrt_rn_f32_slowpath) ;  /* 0x0000000000747944 */ /* 0x000fea0003c00000 */
[----:B------:R-:W-:Y:S01]  /*0f30*/  IMAD.MOV.U32 R0, RZ, RZ, R3 ;  /* 0x000000ffff007224 */ /* 0x000fe200078e0003 */
[----:B------:R-:W-:Y:S06]  /*0f40*/  BRA `(.L_x_10) ;  /* 0x0000000000107947 */ /* 0x000fec0003800000 */
.L_x_9:
[C---:B------:R-:W-:Y:S01]  /*0f50*/  FMUL.FTZ R0, R6.reuse, R3 ;  /* 0x0000000306007220 */ /* 0x040fe20000410000 */
[----:B------:R-:W-:-:S03]  /*0f60*/  FMUL.FTZ R5, R6, 0.5 ;  /* 0x3f00000006057820 */ /* 0x000fc60000410000 */
[----:B------:R-:W-:-:S04]  /*0f70*/  FFMA R3, -R0, R0, R3 ;  /* 0x0000000000037223 */ /* 0x000fc80000000103 */
[----:B------:R-:W-:-:S07]  /*0f80*/  FFMA R0, R3, R5, R0 ;  /* 0x0000000503007223 */ /* 0x000fce0000000000 */
.L_x_10:
[----:B------:R-:W-:Y:S05]  /*0f90*/  BSYNC.RECONVERGENT B0 ;  /* 0x0000000000007941 */ /* 0x000fea0003800200 */
.L_x_8:
[----:B------:R-:W0:Y:S01]  /*0fa0*/  LDCU UR6, c[0x0][0x3ac] ;  /* 0x00007580ff0677ac */ /* 0x000e220008000800 */
[----:B------:R-:W-:Y:S01]  /*0fb0*/  BSSY.RECONVERGENT B0, `(.L_x_11) ;  /* 0x000000e000007945 */ /* 0x000fe20003800200 */
[----:B0-----:R-:W-:-:S04]  /*0fc0*/  FADD R7, R0, UR6 ;  /* 0x0000000600077e21 */ /* 0x001fc80008000000 */
        /* <DEDUP_REMOVED lines=12> */
.L_x_12:
[----:B------:R-:W-:Y:S05]  /*1090*/  BSYNC.RECONVERGENT B0 ;  /* 0x0000000000007941 */ /* 0x000fea0003800200 */
.L_x_11:
[----:B------:R-:W0:Y:S02]  /*10a0*/  LDC.64 R2, c[0x0][0x398] ;  /* 0x0000e600ff027b82 */ /* 0x000e240000000a00 */
[----:B0-----:R-:W-:-:S05]  /*10b0*/  IMAD.WIDE R4, R4, 0x4, R2 ;  /* 0x0000000404047825 */ /* 0x001fca00078e0202 */
[----:B------:R-:W2:Y:S02]  /*10c0*/  LDG.E R3, desc[UR4][R4.64] ;  /* 0x0000000404037981 */ /* 0x000ea4000c1e1900 */
[----:B--2---:R-:W-:-:S05]  /*10d0*/  FADD R3, R3, -R0 ;  /* 0x8000000003037221 */ /* 0x004fca0000000000 */
[----:B------:R-:W-:Y:S01]  /*10e0*/  STG.E desc[UR4][R4.64], R3 ;  /* 0x0000000304007986 */ /* 0x000fe2000c101904 */
[----:B------:R-:W-:Y:S05]  /*10f0*/  EXIT ;  /* 0x000000000000794d */ /* 0x000fea0003800000 */
        .weak           $__internal_0_$__cuda_sm20_sqrt_rn_f32_slowpath
        .type           $__internal_0_$__cuda_sm20_sqrt_rn_f32_slowpath,@function
        .size           $__internal_0_$__cuda_sm20_sqrt_rn_f32_slowpath,($__internal_1_$__cuda_sm3x_div_rn_noftz_f32_slowpath - $__internal_0_$__cuda_sm20_sqrt_rn_f32_slowpath)
$__internal_0_$__cuda_sm20_sqrt_rn_f32_slowpath:
[----:B------:R-:W-:-:S13]  /*1100*/  LOP3.LUT P0, RZ, R0, 0x7fffffff, RZ, 0xc0, !PT ;  /* 0x7fffffff00ff7812 */ /* 0x000fda000780c0ff */
[----:B------:R-:W-:Y:S01]  /*1110*/  @!P0 MOV R3, R0 ;  /* 0x0000000000038202 */ /* 0x000fe20000000f00 */
[----:B------:R-:W-:Y:S06]  /*1120*/  @!P0 BRA `(.L_x_13) ;  /* 0x0000000000408947 */ /* 0x000fec0003800000 */
[----:B------:R-:W-:-:S13]  /*1130*/  FSETP.GEU.FTZ.AND P0, PT, R0, RZ, PT ;  /* 0x000000ff0000720b */ /* 0x000fda0003f1e000 */
[----:B------:R-:W-:Y:S01]  /*1140*/  @!P0 MOV R3, 0x7fffffff ;  /* 0x7fffffff00038802 */ /* 0x000fe20000000f00 */
[----:B------:R-:W-:Y:S06]  /*1150*/  @!P0 BRA `(.L_x_13) ;  /* 0x0000000000348947 */ /* 0x000fec0003800000 */
[----:B------:R-:W-:-:S13]  /*1160*/  FSETP.GTU.FTZ.AND P0, PT, |R0|, +INF , PT ;  /* 0x7f8000000000780b */ /* 0x000fda0003f1c200 */
[----:B------:R-:W-:Y:S01]  /*1170*/  @P0 FADD.FTZ R3, R0, 1 ;  /* 0x3f80000000030421 */ /* 0x000fe20000010000 */
[----:B------:R-:W-:Y:S06]  /*1180*/  @P0 BRA `(.L_x_13) ;  /* 0x0000000000280947 */ /* 0x000fec0003800000 */
[----:B------:R-:W-:-:S13]  /*1190*/  FSETP.NEU.FTZ.AND P0, PT, |R0|, +INF , PT ;  /* 0x7f8000000000780b */ /* 0x000fda0003f1d200 */
[----:B------:R-:W-:-:S04]  /*11a0*/  @P0 FFMA R5, R0, 1.84467440737095516160e+19, RZ ;  /* 0x5f80000000050823 */ /* 0x000fc800000000ff */
[----:B------:R-:W0:Y:S02]  /*11b0*/  @P0 MUFU.RSQ R6, R5 ;  /* 0x0000000500060308 */ /* 0x000e240000001400 */
[----:B0-----:R-:W-:Y:S01]  /*11c0*/  @P0 FMUL.FTZ R8, R5, R6 ;  /* 0x0000000605080220 */ /* 0x001fe20000410000 */
[----:B------:R-:W-:-:S03]  /*11d0*/  @P0 FMUL.FTZ R6, R6, 0.5 ;  /* 0x3f00000006060820 */ /* 0x000fc60000410000 */
[----:B------:R-:W-:-:S04]  /*11e0*/  @P0 FADD.FTZ R3, -R8, -RZ ;  /* 0x800000ff08030221 */ /* 0x000fc80000010100 */
[----:B------:R-:W-:Y:S01]  /*11f0*/  @P0 FFMA R7, R8, R3, R5 ;  /* 0x0000000308070223 */ /* 0x000fe20000000005 */
[----:B------:R-:W-:-:S03]  /*1200*/  @!P0 MOV R3, R0 ;  /* 0x0000000000038202 */ /* 0x000fc60000000f00 */
[----:B------:R-:W-:-:S04]  /*1210*/  @P0 FFMA R6, R7, R6, R8 ;  /* 0x0000000607060223 */ /* 0x000fc80000000008 */
[----:B------:R-:W-:-:S07]  /*1220*/  @P0 FMUL.FTZ R3, R6, 2.3283064365386962891e-10 ;  /* 0x2f80000006030820 */ /* 0x000fce0000410000 */
.L_x_13:
[----:B------:R-:W-:Y:S01]  /*1230*/  HFMA2 R7, -RZ, RZ, 0, 0 ;  /* 0x00000000ff077431 */ /* 0x000fe200000001ff */
[----:B------:R-:W-:-:S04]  /*1240*/  MOV R6, R9 ;  /* 0x0000000900067202 */ /* 0x000fc80000000f00 */
[----:B------:R-:W-:Y:S05]  /*1250*/  RET.REL.NODEC R6 `(_Z10updateAdamPfS_S_S_ffffii) ;  /* 0xffffffec06687950 */ /* 0x000fea0003c3ffff */
        .weak           $__internal_1_$__cuda_sm3x_div_rn_noftz_f32_slowpath
        .type           $__internal_1_$__cuda_sm3x_div_rn_noftz_f32_slowpath,@function
        .size           $__internal_1_$__cuda_sm3x_div_rn_noftz_f32_slowpath,(.L_x_46 - $__internal_1_$__cuda_sm3x_div_rn_noftz_f32_slowpath)
$__internal_1_$__cuda_sm3x_div_rn_noftz_f32_slowpath:
[----:B------:R-:W-:Y:S01]  /*1260*/  SHF.R.U32.HI R11, RZ, 0x17, R3 ;  /* 0x00000017ff0b7819 */ /* 0x000fe20000011603 */
[----:B------:R-:W-:Y:S01]  /*1270*/  BSSY.RECONVERGENT B1, `(.L_x_14) ;  /* 0x0000062000017945 */ /* 0x000fe20003800200 */
[----:B------:R-:W-:Y:S02]  /*1280*/  SHF.R.U32.HI R9, RZ, 0x17, R2 ;  /* 0x00000017ff097819 */ /* 0x000fe40000011602 */
[----:B------:R-:W-:Y:S02]  /*1290*/  LOP3.LUT R11, R11, 0xff, RZ, 0xc0, !PT ;  /* 0x000000ff0b0b7812 */ /* 0x000fe400078ec0ff */
[----:B------:R-:W-:-:S03]  /*12a0*/  LOP3.LUT R14, R9, 0xff, RZ, 0xc0, !PT ;  /* 0x000000ff090e7812 */ /* 0x000fc600078ec0ff */
[----:B------:R-:W-:Y:S01]  /*12b0*/  VIADD R13, R11, 0xffffffff ;  /* 0xffffffff0b0d7836 */ /* 0x000fe20000000000 */
[----:B------:R-:W-:-:S04]  /*12c0*/  IADD3 R12, PT, PT, R14, -0x1, RZ ;  /* 0xffffffff0e0c7810 */ /* 0x000fc80007ffe0ff */
[----:B------:R-:W-:-:S04]  /*12d0*/  ISETP.GT.U32.AND P1, PT, R13, 0xfd, PT ;  /* 0x000000fd0d00780c */ /* 0x000fc80003f24070 */
[----:B------:R-:W-:-:S13]  /*12e0*/  ISETP.GT.U32.OR P1, PT, R12, 0xfd, P1 ;  /* 0x000000fd0c00780c */ /* 0x000fda0000f24470 */
[----:B------:R-:W-:Y:S01]  /*12f0*/  @!P1 MOV R9, RZ ;  /* 0x000000ff00099202 */ /* 0x000fe20000000f00 */
[----:B------:R-:W-:Y:S06]  /*1300*/  @!P1 BRA `(.L_x_15) ;  /* 0x00000000005c9947 */ /* 0x000fec0003800000 */
[----:B------:R-:W-:Y:S02]  /*1310*/  FSETP.GTU.FTZ.AND P1, PT, |R2|, +INF , PT ;  /* 0x7f8000000200780b */ /* 0x000fe40003f3c200 */
[----:B------:R-:W-:-:S04]  /*1320*/  FSETP.GTU.FTZ.AND P2, PT, |R3|, +INF , PT ;  /* 0x7f8000000300780b */ /* 0x000fc80003f5c200 */
[----:B------:R-:W-:-:S13]  /*1330*/  PLOP3.LUT P1, PT, P1, P2, PT, 0xf8, 0x8f ;  /* 0x00000000008f781c */ /* 0x000fda0000f25f70 */
[----:B------:R-:W-:Y:S05]  /*1340*/  @P1 BRA `(.L_x_16) ;  /* 0x00000004004c1947 */ /* 0x000fea0003800000 */
[----:B------:R-:W-:-:S13]  /*1350*/  LOP3.LUT P1, RZ, R3, 0x7fffffff, R2, 0xc8, !PT ;  /* 0x7fffffff03ff7812 */ /* 0x000fda000782c802 */
[----:B------:R-:W-:Y:S05]  /*1360*/  @!P1 BRA `(.L_x_17) ;  /* 0x00000004003c9947 */ /* 0x000fea0003800000 */
[C---:B------:R-:W-:Y:S02]  /*1370*/  FSETP.NEU.FTZ.AND P3, PT, |R2|.reuse, +INF , PT ;  /* 0x7f8000000200780b */ /* 0x040fe40003f7d200 */
[----:B------:R-:W-:Y:S02]  /*1380*/  FSETP.NEU.FTZ.AND P2, PT, |R3|, +INF , PT ;  /* 0x7f8000000300780b */ /* 0x000fe40003f5d200 */
[----:B------:R-:W-:-:S11]  /*1390*/  FSETP.NEU.FTZ.AND P1, PT, |R2|, +INF , PT ;  /* 0x7f8000000200780b */ /* 0x000fd60003f3d200 */
[----:B------:R-:W-:Y:S05]  /*13a0*/  @!P2 BRA !P3, `(.L_x_17) ;  /* 0x00000004002ca947 */ /* 0x000fea0005800000 */
[----:B------:R-:W-:-:S04]  /*13b0*/  LOP3.LUT P3, RZ, R2, 0x7fffffff, RZ, 0xc0, !PT ;  /* 0x7fffffff02ff7812 */ /* 0x000fc8000786c0ff */
[----:B------:R-:W-:-:S13]  /*13c0*/  PLOP3.LUT P2, PT, P2, P3, PT, 0x2f, 0xf2 ;  /* 0x0000000000f2781c */ /* 0x000fda0001746577 */
[----:B------:R-:W-:Y:S05]  /*13d0*/  @P2 BRA `(.L_x_18) ;  /* 0x0000000400182947 */ /* 0x000fea0003800000 */
[----:B------:R-:W-:-:S04]  /*13e0*/  LOP3.LUT P2, RZ, R3, 0x7fffffff, RZ, 0xc0, !PT ;  /* 0x7fffffff03ff7812 */ /* 0x000fc8000784c0ff */
[----:B------:R-:W-:-:S13]  /*13f0*/  PLOP3.LUT P1, PT, P1, P2, PT, 0x2f, 0xf2 ;  /* 0x0000000000f2781c */ /* 0x000fda0000f24577 */
[----:B------:R-:W-:Y:S05]  /*1400*/  @P1 BRA `(.L_x_19) ;  /* 0x0000000400001947 */ /* 0x000fea0003800000 */
[----:B------:R-:W-:Y:S02]  /*1410*/  ISETP.GE.AND P1, PT, R12, RZ, PT ;  /* 0x000000ff0c00720c */ /* 0x000fe40003f26270 */
[----:B------:R-:W-:-:S11]  /*1420*/  ISETP.GE.AND P2, PT, R13, RZ, PT ;  /* 0x000000ff0d00720c */ /* 0x000fd60003f46270 */
[----:B------:R-:W-:Y:S01]  /*1430*/  @P1 MOV R9, RZ ;  /* 0x000000ff00091202 */ /* 0x000fe20000000f00 */
[----:B------:R-:W-:Y:S01]  /*1440*/  @!P1 FFMA R2, R2, 1.84467440737095516160e+19, RZ ;  /* 0x5f80000002029823 */ /* 0x000fe200000000ff */
[----:B------:R-:W-:Y:S01]  /*1450*/  @!P1 MOV R9, 0xffffffc0 ;  /* 0xffffffc000099802 */ /* 0x000fe20000000f00 */
[----:B------:R-:W-:-:S03]  /*1460*/  @!P2 FFMA R3, R3, 1.84467440737095516160e+19, RZ ;  /* 0x5f8000000303a823 */ /* 0x000fc600000000ff */
[----:B------:R-:W-:-:S07]  /*1470*/  @!P2 IADD3 R9, PT, PT, R9, 0x40, RZ ;  /* 0x000000400909a810 */ /* 0x000fce0007ffe0ff */
.L_x_15:
[----:B------:R-:W-:Y:S01]  /*1480*/  LEA R12, R11, 0xc0800000, 0x17 ;  /* 0xc08000000b0c7811 */ /* 0x000fe200078eb8ff */
[----:B------:R-:W-:Y:S03]  /*1490*/  BSSY.RECONVERGENT B2, `(.L_x_20) ;  /* 0x0000036000027945 */ /* 0x000fe60003800200 */
[----:B------:R-:W-:Y:S02]  /*14a0*/  IADD3 R12, PT, PT, -R12, R3, RZ ;  /* 0x000000030c0c7210 */ /* 0x000fe40007ffe1ff */
[----:B------:R-:W-:Y:S02]  /*14b0*/  IADD3 R3, PT, PT, R14, -0x7f, RZ ;  /* 0xffffff810e037810 */ /* 0x000fe40007ffe0ff */
[----:B------:R0:W1:Y:S01]  /*14c0*/  MUFU.RCP R13, R12 ;  /* 0x0000000c000d7308 */ /* 0x0000620000001000 */
[----:B------:R-:W-:Y:S02]  /*14d0*/  FADD.FTZ R15, -R12, -RZ ;  /* 0x800000ff0c0f7221 */ /* 0x000fe40000010100 */
[C---:B------:R-:W-:Y:S01]  /*14e0*/  IMAD R2, R3.reuse, -0x800000, R2 ;  /* 0xff80000003027824 */ /* 0x040fe200078e0202 */
[----:B0-----:R-:W-:-:S05]  /*14f0*/  IADD3 R12, PT, PT, R3, 0x7f, -R11 ;  /* 0x0000007f030c7810 */ /* 0x001fca0007ffe80b */
[----:B------:R-:W-:Y:S02]  /*1500*/  IMAD.IADD R12, R12, 0x1, R9 ;  /* 0x000000010c0c7824 */ /* 0x000fe400078e0209 */
[----:B-1----:R-:W-:-:S04]  /*1510*/  FFMA R14, R13, R15, 1 ;  /* 0x3f8000000d0e7423 */ /* 0x002fc8000000000f */
[----:B------:R-:W-:-:S04]  /*1520*/  FFMA R16, R13, R14, R13 ;  /* 0x0000000e0d107223 */ /* 0x000fc8000000000d */
[----:B------:R-:W-:-:S04]  /*1530*/  FFMA R13, R2, R16, RZ ;  /* 0x00000010020d7223 */ /* 0x000fc800000000ff */
[----:B------:R-:W-:-:S04]  /*1540*/  FFMA R14, R15, R13, R2 ;  /* 0x0000000d0f0e7223 */ /* 0x000fc80000000002 */
[----:B------:R-:W-:-:S04]  /*1550*/  FFMA R13, R16, R14, R13 ;  /* 0x0000000e100d7223 */ /* 0x000fc8000000000d */
[----:B------:R-:W-:-:S04]  /*1560*/  FFMA R14, R15, R13, R2 ;  /* 0x0000000d0f0e7223 */ /* 0x000fc80000000002 */
[----:B------:R-:W-:-:S05]  /*1570*/  FFMA R2, R16, R14, R13 ;  /* 0x0000000e10027223 */ /* 0x000fca000000000d */
[----:B------:R-:W-:-:S04]  /*1580*/  SHF.R.U32.HI R3, RZ, 0x17, R2 ;  /* 0x00000017ff037819 */ /* 0x000fc80000011602 */
[----:B------:R-:W-:-:S04]  /*1590*/  LOP3.LUT R3, R3, 0xff, RZ, 0xc0, !PT ;  /* 0x000000ff03037812 */ /* 0x000fc800078ec0ff */
[----:B------:R-:W-:-:S04]  /*15a0*/  IADD3 R11, PT, PT, R3, R12, RZ ;  /* 0x0000000c030b7210 */ /* 0x000fc80007ffe0ff */
[----:B------:R-:W-:-:S04]  /*15b0*/  IADD3 R3, PT, PT, R11, -0x1, RZ ;  /* 0xffffffff0b037810 */ /* 0x000fc80007ffe0ff */
[----:B------:R-:W-:-:S13]  /*15c0*/  ISETP.GE.U32.AND P1, PT, R3, 0xfe, PT ;  /* 0x000000fe0300780c */ /* 0x000fda0003f26070 */
[----:B------:R-:W-:Y:S05]  /*15d0*/  @!P1 BRA `(.L_x_21) ;  /* 0x0000000000809947 */ /* 0x000fea0003800000 */
[----:B------:R-:W-:-:S13]  /*15e0*/  ISETP.GT.AND P1, PT, R11, 0xfe, PT ;  /* 0x000000fe0b00780c */ /* 0x000fda0003f24270 */
[----:B------:R-:W-:Y:S05]  /*15f0*/  @P1 BRA `(.L_x_22) ;  /* 0x00000000006c1947 */ /* 0x000fea0003800000 */
[----:B------:R-:W-:-:S13]  /*1600*/  ISETP.GE.AND P1, PT, R11, 0x1, PT ;  /* 0x000000010b00780c */ /* 0x000fda0003f26270 */
[----:B------:R-:W-:Y:S05]  /*1610*/  @P1 BRA `(.L_x_23) ;  /* 0x0000000000741947 */ /* 0x000fea0003800000 */
[----:B------:R-:W-:Y:S02]  /*1620*/  ISETP.GE.AND P1, PT, R11, -0x18, PT ;  /* 0xffffffe80b00780c */ /* 0x000fe40003f26270 */
[----:B------:R-:W-:-:S11]  /*1630*/  LOP3.LUT R2, R2, 0x80000000, RZ, 0xc0, !PT ;  /* 0x8000000002027812 */ /* 0x000fd600078ec0ff */
[----:B------:R-:W-:Y:S05]  /*1640*/  @!P1 BRA `(.L_x_23) ;  /* 0x0000000000689947 */ /* 0x000fea0003800000 */
[CCC-:B------:R-:W-:Y:S01]  /*1650*/  FFMA.RZ R3, R16.reuse, R14.reuse, R13.reuse ;  /* 0x0000000e10037223 */ /* 0x1c0fe2000000c00d */
[CCC-:B------:R-:W-:Y:S01]  /*1660*/  FFMA.RM R12, R16.reuse, R14.reuse, R13.reuse ;  /* 0x0000000e100c7223 */ /* 0x1c0fe2000000400d */
[C---:B------:R-:W-:Y:S02]  /*1670*/  ISETP.NE.AND P3, PT, R11.reuse, RZ, PT ;  /* 0x000000ff0b00720c */ /* 0x040fe40003f65270 */
[----:B------:R-:W-:Y:S02]  /*1680*/  ISETP.NE.AND P2, PT, R11, RZ, PT ;  /* 0x000000ff0b00720c */ /* 0x000fe40003f45270 */
[----:B------:R-:W-:Y:S01]  /*1690*/  LOP3.LUT R9, R3, 0x7fffff, RZ, 0xc0, !PT ;  /* 0x007fffff03097812 */ /* 0x000fe200078ec0ff */
[----:B------:R-:W-:Y:S01]  /*16a0*/  FFMA.RP R3, R16, R14, R13 ;  /* 0x0000000e10037223 */ /* 0x000fe2000000800d */
[----:B------:R-:W-:Y:S02]  /*16b0*/  IADD3 R14, PT, PT, R11, 0x20, RZ ;  /* 0x000000200b0e7810 */ /* 0x000fe40007ffe0ff */
[----:B------:R-:W-:-:S02]  /*16c0*/  LOP3.LUT R9, R9, 0x800000, RZ, 0xfc, !PT ;  /* 0x0080000009097812 */ /* 0x000fc400078efcff */
[----:B------:R-:W-:Y:S02]  /*16d0*/  IADD3 R11, PT, PT, -R11, RZ, RZ ;  /* 0x000000ff0b0b7210 */ /* 0x000fe40007ffe1ff */
[----:B------:R-:W-:Y:S02]  /*16e0*/  SHF.L.U32 R14, R9, R14, RZ ;  /* 0x0000000e090e7219 */ /* 0x000fe400000006ff */
[----:B------:R-:W-:Y:S02]  /*16f0*/  FSETP.NEU.FTZ.AND P1, PT, R3, R12, PT ;  /* 0x0000000c0300720b */ /* 0x000fe40003f3d000 */
[----:B------:R-:W-:Y:S02]  /*1700*/  SEL R12, R11, RZ, P3 ;  /* 0x000000ff0b0c7207 */ /* 0x000fe40001800000 */
[----:B------:R-:W-:Y:S02]  /*1710*/  ISETP.NE.AND P2, PT, R14, RZ, P2 ;  /* 0x000000ff0e00720c */ /* 0x000fe40001745270 */
[----:B------:R-:W-:-:S02]  /*1720*/  SHF.R.U32.HI R12, RZ, R12, R9 ;  /* 0x0000000cff0c7219 */ /* 0x000fc40000011609 */
[----:B------:R-:W-:Y:S02]  /*1730*/  PLOP3.LUT P1, PT, P1, P2, PT, 0xf8, 0x8f ;  /* 0x00000000008f781c */ /* 0x000fe40000f25f70 */
[----:B------:R-:W-:Y:S02]  /*1740*/  SHF.R.U32.HI R14, RZ, 0x1, R12 ;  /* 0x00000001ff0e7819 */ /* 0x000fe4000001160c */
[----:B------:R-:W-:-:S04]  /*1750*/  SEL R3, RZ, 0x1, !P1 ;  /* 0x00000001ff037807 */ /* 0x000fc80004800000 */
[----:B------:R-:W-:-:S04]  /*1760*/  LOP3.LUT R3, R3, 0x1, R14, 0xf8, !PT ;  /* 0x0000000103037812 */ /* 0x000fc800078ef80e */
[----:B------:R-:W-:-:S04]  /*1770*/  LOP3.LUT R3, R3, R12, RZ, 0xc0, !PT ;  /* 0x0000000c03037212 */ /* 0x000fc800078ec0ff */
[----:B------:R-:W-:-:S04]  /*1780*/  IADD3 R3, PT, PT, R14, R3, RZ ;  /* 0x000000030e037210 */ /* 0x000fc80007ffe0ff */
[----:B------:R-:W-:Y:S01]  /*1790*/  LOP3.LUT R2, R3, R2, RZ, 0xfc, !PT ;  /* 0x0000000203027212 */ /* 0x000fe200078efcff */
[----:B------:R-:W-:Y:S06]  /*17a0*/  BRA `(.L_x_23) ;  /* 0x0000000000107947 */ /* 0x000fec0003800000 */
.L_x_22:
[----:B------:R-:W-:-:S04]  /*17b0*/  LOP3.LUT R2, R2, 0x80000000, RZ, 0xc0, !PT ;  /* 0x8000000002027812 */ /* 0x000fc800078ec0ff */
[----:B------:R-:W-:Y:S01]  /*17c0*/  LOP3.LUT R2, R2, 0x7f800000, RZ, 0xfc, !PT ;  /* 0x7f80000002027812 */ /* 0x000fe200078efcff */
[----:B------:R-:W-:Y:S06]  /*17d0*/  BRA `(.L_x_23) ;  /* 0x0000000000047947 */ /* 0x000fec0003800000 */
.L_x_21:
[----:B------:R-:W-:-:S07]  /*17e0*/  LEA R2, R12, R2, 0x17 ;  /* 0x000000020c027211 */ /* 0x000fce00078eb8ff */
.L_x_23:
[----:B------:R-:W-:Y:S05]  /*17f0*/  BSYNC.RECONVERGENT B2 ;  /* 0x0000000000027941 */ /* 0x000fea0003800200 */
.L_x_20:
[----:B------:R-:W-:Y:S05]  /*1800*/  BRA `(.L_x_24) ;  /* 0x0000000000207947 */ /* 0x000fea0003800000 */
.L_x_19:
[----:B------:R-:W-:-:S04]  /*1810*/  LOP3.LUT R2, R3, 0x80000000, R2, 0x48, !PT ;  /* 0x8000000003027812 */ /* 0x000fc800078e4802 */
[----:B------:R-:W-:Y:S01]  /*1820*/  LOP3.LUT R2, R2, 0x7f800000, RZ, 0xfc, !PT ;  /* 0x7f80000002027812 */ /* 0x000fe200078efcff */
[----:B------:R-:W-:Y:S06]  /*1830*/  BRA `(.L_x_24) ;  /* 0x0000000000147947 */ /* 0x000fec0003800000 */
.L_x_18:
[----:B------:R-:W-:Y:S01]  /*1840*/  LOP3.LUT R2, R3, 0x80000000, R2, 0x48, !PT ;  /* 0x8000000003027812 */ /* 0x000fe200078e4802 */
[----:B------:R-:W-:Y:S06]  /*1850*/  BRA `(.L_x_24) ;  /* 0x00000000000c7947 */ /* 0x000fec0003800000 */
.L_x_17:
[----:B------:R-:W0:Y:S01]  /*1860*/  MUFU.RSQ R2, -QNAN ;  /* 0xffc0000000027908 */ /* 0x000e220000001400 */
[----:B------:R-:W-:Y:S05]  /*1870*/  BRA `(.L_x_24) ;  /* 0x0000000000047947 */ /* 0x000fea0003800000 */
.L_x_16:
[----:B------:R-:W-:-:S07]  /*1880*/  FADD.FTZ R2, R2, R3 ;  /* 0x0000000302027221 */ /* 0x000fce0000010000 */
.L_x_24:
[----:B------:R-:W-:Y:S05]  /*1890*/  BSYNC.RECONVERGENT B1 ;  /* 0x0000000000017941 */ /* 0x000fea0003800200 */
.L_x_14:
[----:B------:R-:W-:-:S04]  /*18a0*/  HFMA2 R11, -RZ, RZ, 0, 0 ;  /* 0x00000000ff0b7431 */ /* 0x000fc800000001ff */
[----:B0-----:R-:W-:Y:S05]  /*18b0*/  RET.REL.NODEC R10 `(_Z10updateAdamPfS_S_S_ffffii) ;  /* 0xffffffe40ad07950 */ /* 0x001fea0003c3ffff */
.L_x_25:
[----:B------:R-:W-:-:S00]  /*18c0*/  BRA `(.L_x_25) ;  /* 0xfffffffc00fc7947 */ /* 0x000fc0000383ffff */
[----:B------:R-:W-:-:S00]  /*18d0*/  NOP ;  /* 0x0000000000007918 */ /* 0x000fc00000000000 */
        /* <DEDUP_REMOVED lines=10> */
.L_x_46:


//--------------------- .text._Z13updateRMSpropPfS_S_fffi --------------------------
	.section	.text._Z13updateRMSpropPfS_S_fffi,"ax",@progbits
	.align	128
        .global         _Z13updateRMSpropPfS_S_fffi
        .type           _Z13updateRMSpropPfS_S_fffi,@function
        .size           _Z13updateRMSpropPfS_S_fffi,(.L_x_48 - _Z13updateRMSpropPfS_S_fffi)
        .other          _Z13updateRMSpropPfS_S_fffi,@"STO_CUDA_ENTRY STV_DEFAULT"
_Z13updateRMSpropPfS_S_fffi:
.text._Z13updateRMSpropPfS_S_fffi:
        /* <DEDUP_REMOVED lines=11> */
[----:B------:R-:W3:Y:S01]  /*00b0*/  LDC.64 R10, c[0x0][0x398] ;  /* 0x0000e600ff0a7b82 */ /* 0x000ee20000000a00 */
[----:B0-----:R-:W-:-:S05]  /*00c0*/  IMAD.WIDE R6, R4, 0x4, R6 ;  /* 0x0000000404067825 */ /* 0x001fca00078e0206 */
[----:B-1----:R-:W4:Y:S01]  /*00d0*/  LDG.E R8, desc[UR4][R6.64] ;  /* 0x0000000406087981 */ /* 0x002f22000c1e1900 */
[----:B--2---:R-:W-:-:S05]  /*00e0*/  IMAD.WIDE R2, R4, 0x4, R2 ;  /* 0x0000000404027825 */ /* 0x004fca00078e0202 */
[----:B------:R-:W2:Y:S01]  /*00f0*/  LDG.E R0, desc[UR4][R2.64] ;  /* 0x0000000402007981 */ /* 0x000ea2000c1e1900 */
[----:B---3--:R-:W-:-:S04]  /*0100*/  FADD R5, -R11, 1 ;  /* 0x3f8000000b057421 */ /* 0x008fc80000000100 */
[----:B----4-:R-:W-:-:S04]  /*0110*/  FMUL R5, R5, R8 ;  /* 0x0000000805057220 */ /* 0x010fc80000400000 */
[----:B------:R-:W-:-:S04]  /*0120*/  FMUL R5, R8, R5 ;  /* 0x0000000508057220 */ /* 0x000fc80000400000 */
[----:B--2---:R-:W-:-:S05]  /*0130*/  FFMA R5, R0, R11, R5 ;  /* 0x0000000b00057223 */ /* 0x004fca0000000005 */
[----:B------:R0:W-:Y:S04]  /*0140*/  STG.E desc[UR4][R2.64], R5 ;  /* 0x0000000502007986 */ /* 0x0001e8000c101904 */
[----:B------:R-:W2:Y:S01]  /*0150*/  LDG.E R9, desc[UR4][R6.64] ;  /* 0x0000000406097981 */ /* 0x000ea2000c1e1900 */
[----:B------:R-:W-:Y:S01]  /*0160*/  VIADD R0, R5, 0xf3000000 ;  /* 0xf300000005007836 */ /* 0x000fe20000000000 */
[----:B------:R0:W1:Y:S01]  /*0170*/  MUFU.RSQ R8, R5 ;  /* 0x0000000500087308 */ /* 0x0000620000001400 */
[----:B------:R-:W-:Y:S03]  /*0180*/  BSSY.RECONVERGENT B0, `(.L_x_26) ;  /* 0x000000c000007945 */ /* 0x000fe60003800200 */
[----:B------:R-:W-:Y:S01]  /*0190*/  ISETP.GT.U32.AND P0, PT, R0, 0x727fffff, PT ;  /* 0x727fffff0000780c */ /* 0x000fe20003f04070 */
[----:B--2---:R-:W-:-:S12]  /*01a0*/  FMUL R0, R9, R10 ;  /* 0x0000000a09007220 */ /* 0x004fd80000400000 */
[----:B01----:R-:W-:Y:S05]  /*01b0*/  @!P0 BRA `(.L_x_27) ;  /* 0x0000000000108947 */ /* 0x003fea0003800000 */
[----:B------:R-:W-:-:S07]  /*01c0*/  MOV R9, 0x1e0 ;  /* 0x000001e000097802 */ /* 0x000fce0000000f00 */
[----:B------:R-:W-:Y:S05]  /*01d0*/  CALL.REL.NOINC `($__internal_2_$__cuda_sm20_sqrt_rn_f32_slowpath) ;  /* 0x0000000000707944 */ /* 0x000fea0003c00000 */
[----:B------:R-:W-:Y:S01]  /*01e0*/  IMAD.MOV.U32 R2, RZ, RZ, R5 ;  /* 0x000000ffff027224 */ /* 0x000fe200078e0005 */
[----:B------:R-:W-:Y:S06]  /*01f0*/  BRA `(.L_x_28) ;  /* 0x0000000000107947 */ /* 0x000fec0003800000 */
.L_x_27:
[----:B------:R-:W-:Y:S01]  /*0200*/  FMUL.FTZ R2, R5, R8 ;  /* 0x0000000805027220 */ /* 0x000fe20000410000 */
[----:B------:R-:W-:-:S03]  /*0210*/  FMUL.FTZ R8, R8, 0.5 ;  /* 0x3f00000008087820 */ /* 0x000fc60000410000 */
[----:B------:R-:W-:-:S04]  /*0220*/  FFMA R5, -R2, R2, R5 ;  /* 0x0000000202057223 */ /* 0x000fc80000000105 */
[----:B------:R-:W-:-:S07]  /*0230*/  FFMA R2, R5, R8, R2 ;  /* 0x0000000805027223 */ /* 0x000fce0000000002 */
.L_x_28:
[----:B------:R-:W-:Y:S05]  /*0240*/  BSYNC.RECONVERGENT B0 ;  /* 0x0000000000007941 */ /* 0x000fea0003800200 */
.L_x_26:
        /* <DEDUP_REMOVED lines=11> */
[----:B------:R-:W-:-:S07]  /*0300*/  MOV R2, 0x320 ;  /* 0x0000032000027802 */ /* 0x000fce0000000f00 */
[----:B------:R-:W-:Y:S05]  /*0310*/  CALL.REL.NOINC `($__internal_3_$__cuda_sm3x_div_rn_noftz_f32_slowpath) ;  /* 0x0000000000787944 */ /* 0x000fea0003c00000 */
[----:B------:R-:W-:-:S07]  /*0320*/  IMAD.MOV.U32 R6, RZ, RZ, R0 ;  /* 0x000000ffff067224 */ /* 0x000fce00078e0000 */
.L_x_30:
[----:B------:R-:W-:Y:S05]  /*0330*/  BSYNC.RECONVERGENT B0 ;  /* 0x0000000000007941 */ /* 0x000fea0003800200 */
.L_x_29:
[----:B------:R-:W0:Y:S02]  /*0340*/  LDC.64 R2, c[0x0][0x390] ;  /* 0x0000e400ff027b82 */ /* 0x000e240000000a00 */
[----:B0-----:R-:W-:-:S05]  /*0350*/  IMAD.WIDE R4, R4, 0x4, R2 ;  /* 0x0000000404047825 */ /* 0x001fca00078e0202 */
[----:B------:R-:W2:Y:S02]  /*0360*/  LDG.E R3, desc[UR4][R4.64] ;  /* 0x0000000404037981 */ /* 0x000ea4000c1e1900 */
[----:B--2---:R-:W-:-:S05]  /*0370*/  FADD R3, R3, -R6 ;  /* 0x8000000603037221 */ /* 0x004fca0000000000 */
[----:B------:R-:W-:Y:S01]  /*0380*/  STG.E desc[UR4][R4.64], R3 ;  /* 0x0000000304007986 */ /* 0x000fe2000c101904 */
[----:B------:R-:W-:Y:S05]  /*0390*/  EXIT ;  /* 0x000000000000794d */ /* 0x000fea0003800000 */
        .weak           $__internal_2_$__cuda_sm20_sqrt_rn_f32_slowpath
        .type           $__internal_2_$__cuda_sm20_sqrt_rn_f32_slowpath,@function
        .size           $__internal_2_$__cuda_sm20_sqrt_rn_f32_slowpath,($__internal_3_$__cuda_sm3x_div_rn_noftz_f32_slowpath - $__internal_2_$__cuda_sm20_sqrt_rn_f32_slowpath)
$__internal_2_$__cuda_sm20_sqrt_rn_f32_slowpath:
[----:B------:R-:W-:-:S13]  /*03a0*/  LOP3.LUT P0, RZ, R5, 0x7fffffff, RZ, 0xc0, !PT ;  /* 0x7fffffff05ff7812 */ /* 0x000fda000780c0ff */
[----:B------:R-:W-:Y:S05]  /*03b0*/  @!P0 BRA `(.L_x_31) ;  /* 0x0000000000448947 */ /* 0x000fea0003800000 */
[----:B------:R-:W-:Y:S02]  /*03c0*/  FSETP.GEU.FTZ.AND P0, PT, R5, RZ, PT ;  /* 0x000000ff0500720b */ /* 0x000fe40003f1e000 */
[----:B------:R-:W-:-:S11]  /*03d0*/  MOV R2, R5 ;  /* 0x0000000500027202 */ /* 0x000fd60000000f00 */
[----:B------:R-:W-:Y:S01]  /*03e0*/  @!P0 IMAD.MOV.U32 R5, RZ, RZ, 0x7fffffff ;  /* 0x7fffffffff058424 */ /* 0x000fe200078e00ff */
        /* <DEDUP_REMOVED lines=11> */
[----:B------:R-:W-:-:S03]  /*04a0*/  @!P0 IMAD.MOV.U32 R5, RZ, RZ, R2 ;  /* 0x000000ffff058224 */ /* 0x000fc600078e0002 */
[----:B------:R-:W-:-:S04]  /*04b0*/  @P0 FFMA R6, R7, R6, R8 ;  /* 0x0000000607060223 */ /* 0x000fc80000000008 */
[----:B------:R-:W-:-:S07]  /*04c0*/  @P0 FMUL.FTZ R5, R6, 2.3283064365386962891e-10 ;  /* 0x2f80000006050820 */ /* 0x000fce0000410000 */
.L_x_31:
[----:B------:R-:W-:Y:S01]  /*04d0*/  MOV R2, R9 ;  /* 0x0000000900027202 */ /* 0x000fe20000000f00 */
[----:B------:R-:W-:-:S04]  /*04e0*/  IMAD.MOV.U32 R3, RZ, RZ, 0x0 ;  /* 0x00000000ff037424 */ /* 0x000fc800078e00ff */
[----:B------:R-:W-:Y:S05]  /*04f0*/  RET.REL.NODEC R2 `(_Z13updateRMSpropPfS_S_fffi) ;  /* 0xfffffff802c07950 */ /* 0x000fea0003c3ffff */
        .weak           $__internal_3_$__cuda_sm3x_div_rn_noftz_f32_slowpath
        .type           $__internal_3_$__cuda_sm3x_div_rn_noftz_f32_slowpath,@function
        .size           $__internal_3_$__cuda_sm3x_div_rn_noftz_f32_slowpath,(.L_x_48 - $__internal_3_$__cuda_sm3x_div_rn_noftz_f32_slowpath)
$__internal_3_$__cuda_sm3x_div_rn_noftz_f32_slowpath:
[----:B------:R-:W-:Y:S01]  /*0500*/  SHF.R.U32.HI R5, RZ, 0x17, R7 ;  /* 0x00000017ff057819 */ /* 0x000fe20000011607 */
[----:B------:R-:W-:Y:S01]  /*0510*/  BSSY.RECONVERGENT B1, `(.L_x_32) ;  /* 0x0000064000017945 */ /* 0x000fe20003800200 */
[--C-:B------:R-:W-:Y:S01]  /*0520*/  SHF.R.U32.HI R3, RZ, 0x17, R0.reuse ;  /* 0x00000017ff037819 */ /* 0x100fe20000011600 */
[----:B------:R-:W-:Y:S01]  /*0530*/  IMAD.MOV.U32 R6, RZ, RZ, R0 ;  /* 0x000000ffff067224 */ /* 0x000fe200078e0000 */
[----:B------:R-:W-:Y:S02]  /*0540*/  LOP3.LUT R12, R5, 0xff, RZ, 0xc0, !PT ;  /* 0x000000ff050c7812 */ /* 0x000fe400078ec0ff */
[----:B------:R-:W-:-:S03]  /*0550*/  LOP3.LUT R5, R3, 0xff, RZ, 0xc0, !PT ;  /* 0x000000ff03057812 */ /* 0x000fc600078ec0ff */
[----:B------:R-:W-:Y:S01]  /*0560*/  VIADD R10, R12, 0xffffffff ;  /* 0xffffffff0c0a7836 */ /* 0x000fe20000000000 */
[----:B------:R-:W-:-:S04]  /*0570*/  IADD3 R9, PT, PT, R5, -0x1, RZ ;  /* 0xffffffff05097810 */ /* 0x000fc80007ffe0ff */
[----:B------:R-:W-:-:S04]  /*0580*/  ISETP.GT.U32.AND P0, PT, R10, 0xfd, PT ;  /* 0x000000fd0a00780c */ /* 0x000fc80003f04070 */
[----:B------:R-:W-:-:S13]  /*0590*/  ISETP.GT.U32.OR P0, PT, R9, 0xfd, P0 ;  /* 0x000000fd0900780c */ /* 0x000fda0000704470 */
[----:B------:R-:W-:Y:S01]  /*05a0*/  @!P0 IMAD.MOV.U32 R8, RZ, RZ, RZ ;  /* 0x000000ffff088224 */ /* 0x000fe200078e00ff */
[----:B------:R-:W-:Y:S06]  /*05b0*/  @!P0 BRA `(.L_x_33) ;  /* 0x0000000000608947 */ /* 0x000fec0003800000 */
[----:B------:R-:W-:Y:S02]  /*05c0*/  FSETP.GTU.FTZ.AND P0, PT, |R0|, +INF , PT ;  /* 0x7f8000000000780b */ /* 0x000fe40003f1c200 */
[----:B------:R-:W-:Y:S02]  /*05d0*/  FSETP.GTU.FTZ.AND P1, PT, |R7|, +INF , PT ;  /* 0x7f8000000700780b */ /* 0x000fe40003f3c200 */
[----:B------:R-:W-:Y:S02]  /*05e0*/  MOV R3, R7 ;  /* 0x0000000700037202 */ /* 0x000fe40000000f00 */
        /* <DEDUP_REMOVED lines=16> */
[----:B------:R-:W-:Y:S02]  /*06f0*/  @P0 IMAD.MOV.U32 R8, RZ, RZ, RZ ;  /* 0x000000ffff080224 */ /* 0x000fe400078e00ff */
[----:B------:R-:W-:Y:S01]  /*0700*/  @!P0 FFMA R6, R0, 1.84467440737095516160e+19, RZ ;  /* 0x5f80000000068823 */ /* 0x000fe200000000ff */
[----:B------:R-:W-:Y:S02]  /*0710*/  @!P0 IMAD.MOV.U32 R8, RZ, RZ, -0x40 ;  /* 0xffffffc0ff088424 */ /* 0x000fe400078e00ff */
[----:B------:R-:W-:-:S03]  /*0720*/  @!P1 FFMA R7, R3, 1.84467440737095516160e+19, RZ ;  /* 0x5f80000003079823 */ /* 0x000fc600000000ff */
[----:B------:R-:W-:-:S07]  /*0730*/  @!P1 IADD3 R8, PT, PT, R8, 0x40, RZ ;  /* 0x0000004008089810 */ /* 0x000fce0007ffe0ff */
.L_x_33:
[----:B------:R-:W-:Y:S01]  /*0740*/  LEA R0, R12, 0xc0800000, 0x17 ;  /* 0xc08000000c007811 */ /* 0x000fe200078eb8ff */
[----:B------:R-:W-:Y:S01]  /*0750*/  VIADD R5, R5, 0xffffff81 ;  /* 0xffffff8105057836 */ /* 0x000fe20000000000 */
[----:B------:R-:W-:Y:S03]  /*0760*/  BSSY.RECONVERGENT B2, `(.L_x_38) ;  /* 0x0000035000027945 */ /* 0x000fe60003800200 */
[----:B------:R-:W-:Y:S02]  /*0770*/  IMAD.IADD R7, R7, 0x1, -R0 ;  /* 0x0000000107077824 */ /* 0x000fe400078e0a00 */
[C---:B------:R-:W-:Y:S01]  /*0780*/  IMAD R0, R5.reuse, -0x800000, R6 ;  /* 0xff80000005007824 */ /* 0x040fe200078e0206 */
[----:B------:R-:W-:Y:S01]  /*0790*/  IADD3 R5, PT, PT, R5, 0x7f, -R12 ;  /* 0x0000007f05057810 */ /* 0x000fe20007ffe80c */
[----:B------:R-:W0:Y:S01]  /*07a0*/  MUFU.RCP R3, R7 ;  /* 0x0000000700037308 */ /* 0x000e220000001000 */
[----:B------:R-:W-:-:S02]  /*07b0*/  FADD.FTZ R9, -R7, -RZ ;  /* 0x800000ff07097221 */ /* 0x000fc40000010100 */
[----:B------:R-:W-:Y:S02]  /*07c0*/  IADD3 R5, PT, PT, R5, R8, RZ ;  /* 0x0000000805057210 */ /* 0x000fe40007ffe0ff */
[----:B0-----:R-:W-:-:S04]  /*07d0*/  FFMA R10, R3, R9, 1 ;  /* 0x3f800000030a7423 */ /* 0x001fc80000000009 */
[----:B------:R-:W-:-:S04]  /*07e0*/  FFMA R10, R3, R10, R3 ;  /* 0x0000000a030a7223 */ /* 0x000fc80000000003 */
[----:B------:R-:W-:-:S04]  /*07f0*/  FFMA R3, R0, R10, RZ ;  /* 0x0000000a00037223 */ /* 0x000fc800000000ff */
[----:B------:R-:W-:-:S04]  /*0800*/  FFMA R6, R9, R3, R0 ;  /* 0x0000000309067223 */ /* 0x000fc80000000000 */
[----:B------:R-:W-:-:S04]  /*0810*/  FFMA R11, R10, R6, R3 ;  /* 0x000000060a0b7223 */ /* 0x000fc80000000003 */
[----:B------:R-:W-:-:S04]  /*0820*/  FFMA R6, R9, R11, R0 ;  /* 0x0000000b09067223 */ /* 0x000fc80000000000 */
[----:B------:R-:W-:-:S05]  /*0830*/  FFMA R0, R10, R6, R11 ;  /* 0x000000060a007223 */ /* 0x000fca000000000b */
[----:B------:R-:W-:-:S04]  /*0840*/  SHF.R.U32.HI R3, RZ, 0x17, R0 ;  /* 0x00000017ff037819 */ /* 0x000fc80000011600 */
[----:B------:R-:W-:-:S05]  /*0850*/  LOP3.LUT R3, R3, 0xff, RZ, 0xc0, !PT ;  /* 0x000000ff03037812 */ /* 0x000fca00078ec0ff */
[----:B------:R-:W-:-:S04]  /*0860*/  IMAD.IADD R7, R3, 0x1, R5 ;  /* 0x0000000103077824 */ /* 0x000fc800078e0205 */
[----:B------:R-:W-:-:S05]  /*0870*/  VIADD R3, R7, 0xffffffff ;  /* 0xffffffff07037836 */ /* 0x000fca0000000000 */
        /* <DEDUP_REMOVED lines=10> */
[C---:B------:R-:W-:Y:S02]  /*0920*/  IADD3 R8, PT, PT, R7.reuse, 0x20, RZ ;  /* 0x0000002007087810 */ /* 0x040fe40007ffe0ff */
[----:B------:R-:W-:Y:S02]  /*0930*/  ISETP.NE.AND P2, PT, R7, RZ, PT ;  /* 0x000000ff0700720c */ /* 0x000fe40003f45270 */
[----:B------:R-:W-:Y:S01]  /*0940*/  LOP3.LUT R5, R3, 0x7fffff, RZ, 0xc0, !PT ;  /* 0x007fffff03057812 */ /* 0x000fe200078ec0ff */
[CCC-:B------:R-:W-:Y:S01]  /*0950*/  FFMA.RP R3, R10.reuse, R6.reuse, R11.reuse ;  /* 0x000000060a037223 */ /* 0x1c0fe2000000800b */
[----:B------:R-:W-:Y:S01]  /*0960*/  FFMA.RM R6, R10, R6, R11 ;  /* 0x000000060a067223 */ /* 0x000fe2000000400b */
[----:B------:R-:W-:Y:S01]  /*0970*/  ISETP.NE.AND P1, PT, R7, RZ, PT ;  /* 0x000000ff0700720c */ /* 0x000fe20003f25270 */
[----:B------:R-:W-:Y:S01]  /*0980*/  IMAD.MOV R7, RZ, RZ, -R7 ;  /* 0x000000ffff077224 */ /* 0x000fe200078e0a07 */
[----:B------:R-:W-:-:S02]  /*0990*/  LOP3.LUT R5, R5, 0x800000, RZ, 0xfc, !PT ;  /* 0x0080000005057812 */ /* 0x000fc400078efcff */
[----:B------:R-:W-:Y:S02]  /*09a0*/  FSETP.NEU.FTZ.AND P0, PT, R3, R6, PT ;  /* 0x000000060300720b */ /* 0x000fe40003f1d000 */
[----:B------:R-:W-:Y:S02]  /*09b0*/  SHF.L.U32 R8, R5, R8, RZ ;  /* 0x0000000805087219 */ /* 0x000fe400000006ff */
[----:B------:R-:W-:Y:S02]  /*09c0*/  SEL R6, R7, RZ, P2 ;  /* 0x000000ff07067207 */ /* 0x000fe40001000000 */
[----:B------:R-:W-:Y:S02]  /*09d0*/  ISETP.NE.AND P1, PT, R8, RZ, P1 ;  /* 0x000000ff0800720c */ /* 0x000fe40000f25270 */
[----:B------:R-:W-:Y:S02]  /*09e0*/  SHF.R.U32.HI R6, RZ, R6, R5 ;  /* 0x00000006ff067219 */ /* 0x000fe40000011605 */
[----:B------:R-:W-:-:S02]  /*09f0*/  PLOP3.LUT P0, PT, P0, P1, PT, 0xf8, 0x8f ;  /* 0x00000000008f781c */ /* 0x000fc40000703f70 */
[----:B------:R-:W-:Y:S02]  /*0a00*/  SHF.R.U32.HI R8, RZ, 0x1, R6 ;  /* 0x00000001ff087819 */ /* 0x000fe40000011606 */
[----:B------:R-:W-:-:S04]  /*0a10*/  SEL R3, RZ, 0x1, !P0 ;  /* 0x00000001ff037807 */ /* 0x000fc80004000000 */
[----:B------:R-:W-:-:S04]  /*0a20*/  LOP3.LUT R3, R3, 0x1, R8, 0xf8, !PT ;  /* 0x0000000103037812 */ /* 0x000fc800078ef808 */
[----:B------:R-:W-:-:S05]  /*0a30*/  LOP3.LUT R3, R3, R6, RZ, 0xc0, !PT ;  /* 0x0000000603037212 */ /* 0x000fca00078ec0ff */
[----:B------:R-:W-:-:S05]  /*0a40*/  IMAD.IADD R3, R8, 0x1, R3 ;  /* 0x0000000108037824 */ /* 0x000fca00078e0203 */
[----:B------:R-:W-:Y:S01]  /*0a50*/  LOP3.LUT R0, R3, R0, RZ, 0xfc, !PT ;  /* 0x0000000003007212 */ /* 0x000fe200078efcff */
[----:B------:R-:W-:Y:S06]  /*0a60*/  BRA `(.L_x_41) ;  /* 0x0000000000107947 */ /* 0x000fec0003800000 */
.L_x_40:
[----:B------:R-:W-:-:S04]  /*0a70*/  LOP3.LUT R0, R0, 0x80000000, RZ, 0xc0, !PT ;  /* 0x8000000000007812 */ /* 0x000fc800078ec0ff */
[----:B------:R-:W-:Y:S01]  /*0a80*/  LOP3.LUT R0, R0, 0x7f800000, RZ, 0xfc, !PT ;  /* 0x7f80000000007812 */ /* 0x000fe200078efcff */
[----:B------:R-:W-:Y:S06]  /*0a90*/  BRA `(.L_x_41) ;  /* 0x0000000000047947 */ /* 0x000fec0003800000 */
.L_x_39:
[----:B------:R-:W-:-:S07]  /*0aa0*/  LEA R0, R5, R0, 0x17 ;  /* 0x0000000005007211 */ /* 0x000fce00078eb8ff */
.L_x_41:
[----:B------:R-:W-:Y:S05]  /*0ab0*/  BSYNC.RECONVERGENT B2 ;  /* 0x0000000000027941 */ /* 0x000fea0003800200 */
.L_x_38:
[----:B------:R-:W-:Y:S05]  /*0ac0*/  BRA `(.L_x_42) ;  /* 0x0000000000207947 */ /* 0x000fea0003800000 */
.L_x_37:
[----:B------:R-:W-:-:S04]  /*0ad0*/  LOP3.LUT R0, R7, 0x80000000, R6, 0x48, !PT ;  /* 0x8000000007007812 */ /* 0x000fc800078e4806 */
[----:B------:R-:W-:Y:S01]  /*0ae0*/  LOP3.LUT R0, R0, 0x7f800000, RZ, 0xfc, !PT ;  /* 0x7f80000000007812 */ /* 0x000fe200078efcff */
[----:B------:R-:W-:Y:S06]  /*0af0*/  BRA `(.L_x_42) ;  /* 0x0000000000147947 */ /* 0x000fec0003800000 */
.L_x_36:
[----:B------:R-:W-:Y:S01]  /*0b00*/  LOP3.LUT R0, R7, 0x80000000, R6, 0x48, !PT ;  /* 0x8000000007007812 */ /* 0x000fe200078e4806 */
[----:B------:R-:W-:Y:S06]  /*0b10*/  BRA `(.L_x_42) ;  /* 0x00000000000c7947 */ /* 0x000fec0003800000 */
.L_x_35:
[----:B------:R-:W0:Y:S01]  /*0b20*/  MUFU.RSQ R0, -QNAN ;  /* 0xffc0000000007908 */ /* 0x000e220000001400 */
[----:B------:R-:W-:Y:S05]  /*0b30*/  BRA `(.L_x_42) ;  /* 0x0000000000047947 */ /* 0x000fea0003800000 */
.L_x_34:
[----:B------:R-:W-:-:S07]  /*0b40*/  FADD.FTZ R0, R0, R3 ;  /* 0x0000000300007221 */ /* 0x000fce0000010000 */
.L_x_42:
[----:B------:R-:W-:Y:S05]  /*0b50*/  BSYNC.RECONVERGENT B1 ;  /* 0x0000000000017941 */ /* 0x000fea0003800200 */
.L_x_32:
[----:B------:R-:W-:-:S04]  /*0b60*/  IMAD.MOV.U32 R3, RZ, RZ, 0x0 ;  /* 0x00000000ff037424 */ /* 0x000fc800078e00ff */
[----:B0-----:R-:W-:Y:S05]  /*0b70*/  RET.REL.NODEC R2 `(_Z13updateRMSpropPfS_S_fffi) ;  /* 0xfffffff402207950 */ /* 0x001fea0003c3ffff */
.L_x_43:
        /* <DEDUP_REMOVED lines=16> */
.L_x_48:


//--------------------- .text._Z16computeGradientsPfS_S_S_S_S_i --------------------------
	.section	.text._Z16computeGradientsPfS_S_S_S_S_i,"ax",@progbits
	.align	128
        .global         _Z16computeGradientsPfS_S_S_S_S_i
        .type           _Z16computeGradientsPfS_S_S_S_S_i,@function
        .size           _Z16computeGradientsPfS_S_S_S_S_i,(.L_x_51 - _Z16computeGradientsPfS_S_S_S_S_i)
        .other          _Z16computeGradientsPfS_S_S_S_S_i,@"STO_CUDA_ENTRY STV_DEFAULT"
_Z16computeGradientsPfS_S_S_S_S_i:
.text._Z16computeGradientsPfS_S_S_S_S_i:
        /* <DEDUP_REMOVED lines=11> */
[----:B------:R-:W3:Y:S08]  /*00b0*/  LDC.64 R2, c[0x0][0x390] ;  /* 0x0000e400ff027b82 */ /* 0x000ef00000000a00 */
[----:B------:R-:W4:Y:S01]  /*00c0*/  LDC.64 R6, c[0x0][0x398] ;  /* 0x0000e600ff067b82 */ /* 0x000f220000000a00 */
[----:B0-----:R-:W-:-:S06]  /*00d0*/  IMAD.WIDE R4, R15, 0x4, R4 ;  /* 0x000000040f047825 */ /* 0x001fcc00078e0204 */
[----:B-1----:R-:W5:Y:S01]  /*00e0*/  LDG.E R5, desc[UR4][R4.64] ;  /* 0x0000000404057981 */ /* 0x002f62000c1e1900 */
[C---:B--2---:R-:W-:Y:S01]  /*00f0*/  IMAD.WIDE R8, R15.reuse, 0x4, R8 ;  /* 0x000000040f087825 */ /* 0x044fe200078e0208 */
[----:B------:R-:W0:Y:S05]  /*0100*/  LDC.64 R10, c[0x0][0x3a0] ;  /* 0x0000e800ff0a7b82 */ /* 0x000e2a0000000a00 */
[----:B------:R-:W2:Y:S03]  /*0110*/  LDG.E R9, desc[UR4][R8.64] ;  /* 0x0000000408097981 */ /* 0x000ea6000c1e1900 */
[----:B------:R-:W1:Y:S01]  /*0120*/  LDC.64 R12, c[0x0][0x3a8] ;  /* 0x0000ea00ff0c7b82 */ /* 0x000e620000000a00 */
[----:B---3--:R-:W5:Y:S04]  /*0130*/  LDG.E R2, desc[UR4][R2.64] ;  /* 0x0000000402027981 */ /* 0x008f68000c1e1900 */
[----:B----4-:R-:W5:Y:S01]  /*0140*/  LDG.E R7, desc[UR4][R6.64] ;  /* 0x0000000406077981 */ /* 0x010f62000c1e1900 */
[----:B0-----:R-:W-:-:S04]  /*0150*/  IMAD.WIDE R10, R15, 0x4, R10 ;  /* 0x000000040f0a7825 */ /* 0x001fc800078e020a */
[----:B-----5:R-:W-:-:S04]  /*0160*/  FFMA R0, R2, R5, R7 ;  /* 0x0000000502007223 */ /* 0x020fc80000000007 */
[----:B--2---:R-:W-:-:S04]  /*0170*/  FADD R0, R0, -R9 ;  /* 0x8000000900007221 */ /* 0x004fc80000000000 */
[----:B------:R-:W-:Y:S01]  /*0180*/  FMUL R17, R5, R0 ;  /* 0x0000000005117220 */ /* 0x000fe20000400000 */
[----:B-1----:R-:W-:-:S04]  /*0190*/  IMAD.WIDE R4, R15, 0x4, R12 ;  /* 0x000000040f047825 */ /* 0x002fc800078e020c */
[----:B------:R-:W-:Y:S04]  /*01a0*/  STG.E desc[UR4][R10.64], R17 ;  /* 0x000000110a007986 */ /* 0x000fe8000c101904 */
[----:B------:R-:W-:Y:S01]  /*01b0*/  STG.E desc[UR4][R4.64], R0 ;  /* 0x0000000004007986 */ /* 0x000fe2000c101904 */
[----:B------:R-:W-:Y:S05]  /*01c0*/  EXIT ;  /* 0x000000000000794d */ /* 0x000fea0003800000 */
.L_x_44:
        /* <DEDUP_REMOVED lines=11> */
.L_x_51:


//--------------------- .nv.shared.reserved.0     --------------------------
	.section	.nv.shared.reserved.0,"aw",@nobits
	.weak		__nv_reservedSMEM_offset_0_alias
	.size		__nv_reservedSMEM_offset_0_alias, 0, 64
	.other		__nv_reservedSMEM_offset_0_alias,@"STO_CUDA_RESERVED_SHARED STV_DEFAULT"
__nv_reservedSMEM_offset_0_alias:
	.zero		0
	.zero		64


//--------------------- .nv.constant0._Z10updateAdamPfS_S_S_ffffii --------------------------
	.section	.nv.constant0._Z10updateAdamPfS_S_S_ffffii,"a",@progbits
	.sectionflags	@""
	.align	4
.nv.constant0._Z10updateAdamPfS_S_S_ffffii:
	.zero		952


//--------------------- .nv.constant0._Z13updateRMSpropPfS_S_fffi --------------------------
	.section	.nv.constant0._Z13updateRMSpropPfS_S_fffi,"a",@progbits
	.sectionflags	@""
	.align	4
.nv.constant0._Z13updateRMSpropPfS_S_fffi:
	.zero		936


//--------------------- .nv.constant0._Z16computeGradientsPfS_S_S_S_S_i --------------------------
	.section	.nv.constant0._Z16computeGradientsPfS_S_S_S_S_i,"a",@progbits
	.sectionflags	@""
	.align	4
.nv.constant0._Z16computeGradientsPfS_S_S_S_S_i:
	.zero		948


//--------------------- SYMBOLS --------------------------

	.type		.nv.reservedSmem.offset0,@object
	.size		.nv.reservedSmem.offset0,0x4
